// auto-generated by cutlass_sweep.gemm — config: {"arch": "sm_90", "cluster_m": 2, "cluster_n": 1, "dtype": "fp16", "stages": 0, "tile_k": 64, "tile_m": 128, "tile_n": 128}
#include "cutlass/cutlass.h"
#include "cutlass/gemm/collective/collective_builder.hpp"
#include "cutlass/gemm/device/gemm_universal_adapter.h"
#include "cutlass/gemm/kernel/gemm_universal.hpp"
#include "cutlass/epilogue/collective/collective_builder.hpp"

using ElemA = cutlass::half_t;
using ElemB = cutlass::half_t;
using ElemCD = cutlass::half_t;
using Acc  = float;
using TileShape    = cute::Shape<cute::_128, cute::_128, cute::_64>;
using ClusterShape = cute::Shape<cute::_2, cute::_1, cute::_1>;

using CollectiveEpilogue = typename cutlass::epilogue::collective::CollectiveBuilder<
    cutlass::arch::Sm90, cutlass::arch::OpClassTensorOp,
    TileShape, ClusterShape,
    cutlass::epilogue::collective::EpilogueTileAuto,
    Acc, Acc,
    ElemCD, cutlass::layout::RowMajor, 128 / cutlass::sizeof_bits<ElemCD>::value,
    ElemCD, cutlass::layout::RowMajor, 128 / cutlass::sizeof_bits<ElemCD>::value,
    cutlass::epilogue::collective::EpilogueScheduleAuto
  >::CollectiveOp;

using CollectiveMainloop = typename cutlass::gemm::collective::CollectiveBuilder<
    cutlass::arch::Sm90, cutlass::arch::OpClassTensorOp,
    ElemA, cutlass::layout::RowMajor, 128 / cutlass::sizeof_bits<ElemA>::value,
    ElemB, cutlass::layout::ColumnMajor, 128 / cutlass::sizeof_bits<ElemB>::value,
    Acc,
    TileShape, ClusterShape,
    cutlass::gemm::collective::StageCountAutoCarveout<static_cast<int>(sizeof(typename CollectiveEpilogue::SharedStorage))>,
    cutlass::gemm::collective::KernelScheduleAuto
  >::CollectiveOp;

using GemmKernel = cutlass::gemm::kernel::GemmUniversal<
    cute::Shape<int,int,int,int>,
    CollectiveMainloop,
    CollectiveEpilogue
>;
using Gemm = cutlass::gemm::device::GemmUniversalAdapter<GemmKernel>;

// Force the device kernel symbol into the cubin without needing a host main.
auto* _anchor = &cutlass::device_kernel<GemmKernel>;


// ===== COMPILED SASS (sm_90a) =====

	.target	sm_90a

	.elftype	@"ET_EXEC"


//--------------------- .note.nv.tkinfo           --------------------------
	.section	.note.nv.tkinfo,"",@"SHT_NOTE"
	.sectionflags	@"SHF_NOTE_NV_TKINFO"
	.tkinfo
        /*0018*/ 	.word	0x00000002
        /*0030*/ 	.string	""
        /*0030*/ 	.string	"ptxas"
        /*0030*/ 	.string	"Cuda compilation tools, release 13.0, V13.0.88"
        /*0030*/ 	.string	"Build cuda_13.0.r13.0/compiler.36424714_0"
        /*0030*/ 	.string	"-arch sm_90a -m 64 "



//--------------------- .note.nv.cuinfo           --------------------------
	.section	.note.nv.cuinfo,"",@"SHT_NOTE"
	.sectionflags	@"SHF_NOTE_NV_CUINFO"
        /*0018*/ 	.short	0x0002
        /*001a*/ 	.short	0x005a
        /*001c*/ 	.short	0x0082
	.zero		2


//--------------------- .nv.info                  --------------------------
	.section	.nv.info,"",@"SHT_CUDA_INFO"
	.align	4


	//----- nvinfo : EIATTR_REGCOUNT
	.align		4
        /*0000*/ 	.byte	0x04, 0x2f
        /*0002*/ 	.short	(.L_15 - .L_14)
	.align		4
.L_14:
        /*0004*/ 	.word	index@(_ZN7cutlass13device_kernelINS_4gemm6kernel13GemmUniversalIN4cute5tupleIJiiiiEEENS1_10collective13CollectiveMmaINS1_34MainloopSm90TmaGmmaWarpSpecializedILi7ENS5_IJNS4_1CILi2EEENSA_ILi1EEESC_EEENS1_35KernelTmaWarpSpecializedCooperativeEEENS5_IJNSA_ILi128EEESG_NSA_ILi64EEEEEENS_6half_tENS5_IJlSC_lEEESJ_SK_NS4_8TiledMMAINS4_8MMA_AtomIJNS4_4SM904GMMA26MMA_64x128x16_F32F16F16_SSILNSO_5MajorE0ELSQ_0ELNSO_7ScaleInE1ELSR_1EEEEEENS4_6LayoutISD_NS5_IJSC_NSA_ILi0EEESV_EEEEENS5_IJNS4_10UnderscoreESY_SY_EEEEENS4_13SM90_TMA_LOADENS4_14ComposedLayoutINS4_7SwizzleILi3ELi4ELi3EEENS4_18smem_ptr_flag_bitsILi16EEENSU_INS5_IJNSA_ILi8EEESH_EEENS5_IJSH_SC_EEEEEEEvNS4_8identityENS4_23SM90_TMA_LOAD_MULTICASTES1B_vS1C_EENS_8epilogue10collective6detail29Sm90TmaWarpSpecializedAdapterINS1G_15DefaultEpilogueISJ_SK_SK_NS1F_6thread17LinearCombinationISJ_Li1EffLNS1K_9ScaleType4KindE0ELNS_15FloatRoundStyleE2ESJ_EENS1_15EpilogueDefaultEEEEEvvEEEEvNT_6ParamsE)
        /*0008*/ 	.word	0x000000a8


	//----- nvinfo : EIATTR_FRAME_SIZE
	.align		4
.L_15:
        /*000c*/ 	.byte	0x04, 0x11
        /*000e*/ 	.short	(.L_17 - .L_16)
	.align		4
.L_16:
        /*0010*/ 	.word	index@(_ZN7cutlass13device_kernelINS_4gemm6kernel13GemmUniversalIN4cute5tupleIJiiiiEEENS1_10collective13CollectiveMmaINS1_34MainloopSm90TmaGmmaWarpSpecializedILi7ENS5_IJNS4_1CILi2EEENSA_ILi1EEESC_EEENS1_35KernelTmaWarpSpecializedCooperativeEEENS5_IJNSA_ILi128EEESG_NSA_ILi64EEEEEENS_6half_tENS5_IJlSC_lEEESJ_SK_NS4_8TiledMMAINS4_8MMA_AtomIJNS4_4SM904GMMA26MMA_64x128x16_F32F16F16_SSILNSO_5MajorE0ELSQ_0ELNSO_7ScaleInE1ELSR_1EEEEEENS4_6LayoutISD_NS5_IJSC_NSA_ILi0EEESV_EEEEENS5_IJNS4_10UnderscoreESY_SY_EEEEENS4_13SM90_TMA_LOADENS4_14ComposedLayoutINS4_7SwizzleILi3ELi4ELi3EEENS4_18smem_ptr_flag_bitsILi16EEENSU_INS5_IJNSA_ILi8EEESH_EEENS5_IJSH_SC_EEEEEEEvNS4_8identityENS4_23SM90_TMA_LOAD_MULTICASTES1B_vS1C_EENS_8epilogue10collective6detail29Sm90TmaWarpSpecializedAdapterINS1G_15DefaultEpilogueISJ_SK_SK_NS1F_6thread17LinearCombinationISJ_Li1EffLNS1K_9ScaleType4KindE0ELNS_15FloatRoundStyleE2ESJ_EENS1_15EpilogueDefaultEEEEEvvEEEEvNT_6ParamsE)
        /*0014*/ 	.word	0x00000000


	//----- nvinfo : EIATTR_MIN_STACK_SIZE
	.align		4
.L_17:
        /*0018*/ 	.byte	0x04, 0x12
        /*001a*/ 	.short	(.L_19 - .L_18)
	.align		4
.L_18:
        /*001c*/ 	.word	index@(_ZN7cutlass13device_kernelINS_4gemm6kernel13GemmUniversalIN4cute5tupleIJiiiiEEENS1_10collective13CollectiveMmaINS1_34MainloopSm90TmaGmmaWarpSpecializedILi7ENS5_IJNS4_1CILi2EEENSA_ILi1EEESC_EEENS1_35KernelTmaWarpSpecializedCooperativeEEENS5_IJNSA_ILi128EEESG_NSA_ILi64EEEEEENS_6half_tENS5_IJlSC_lEEESJ_SK_NS4_8TiledMMAINS4_8MMA_AtomIJNS4_4SM904GMMA26MMA_64x128x16_F32F16F16_SSILNSO_5MajorE0ELSQ_0ELNSO_7ScaleInE1ELSR_1EEEEEENS4_6LayoutISD_NS5_IJSC_NSA_ILi0EEESV_EEEEENS5_IJNS4_10UnderscoreESY_SY_EEEEENS4_13SM90_TMA_LOADENS4_14ComposedLayoutINS4_7SwizzleILi3ELi4ELi3EEENS4_18smem_ptr_flag_bitsILi16EEENSU_INS5_IJNSA_ILi8EEESH_EEENS5_IJSH_SC_EEEEEEEvNS4_8identityENS4_23SM90_TMA_LOAD_MULTICASTES1B_vS1C_EENS_8epilogue10collective6detail29Sm90TmaWarpSpecializedAdapterINS1G_15DefaultEpilogueISJ_SK_SK_NS1F_6thread17LinearCombinationISJ_Li1EffLNS1K_9ScaleType4KindE0ELNS_15FloatRoundStyleE2ESJ_EENS1_15EpilogueDefaultEEEEEvvEEEEvNT_6ParamsE)
        /*0020*/ 	.word	0x00000000
.L_19:


//--------------------- .nv.compat                --------------------------
	.section	.nv.compat,"",@"SHT_CUDA_COMPAT_INFO"
	.align	4
        /*0000*/ 	.byte	0x02, 0x09, 0x01, 0x00, 0x02, 0x02, 0x04, 0x00, 0x02, 0x05, 0x05, 0x00, 0x03, 0x07, 0x01, 0x01
        /*0010*/ 	.byte	0x02, 0x03, 0x01, 0x00, 0x02, 0x06, 0x01, 0x00, 0x04, 0x0b, 0x08, 0x00, 0x00, 0x00, 0x00, 0x00
        /*0020*/ 	.byte	0x00, 0x00, 0x00, 0x00


//--------------------- .nv.info._ZN7cutlass13device_kernelINS_4gemm6kernel13GemmUniversalIN4cute5tupleIJiiiiEEENS1_10collective13CollectiveMmaINS1_34MainloopSm90TmaGmmaWarpSpecializedILi7ENS5_IJNS4_1CILi2EEENSA_ILi1EEESC_EEENS1_35KernelTmaWarpSpecializedCooperativeEEENS5_IJNSA_ILi128EEESG_NSA_ILi64EEEEEENS_6half_tENS5_IJlSC_lEEESJ_SK_NS4_8TiledMMAINS4_8MMA_AtomIJNS4_4SM904GMMA26MMA_64x128x16_F32F16F16_SSILNSO_5MajorE0ELSQ_0ELNSO_7ScaleInE1ELSR_1EEEEEENS4_6LayoutISD_NS5_IJSC_NSA_ILi0EEESV_EEEEENS5_IJNS4_10UnderscoreESY_SY_EEEEENS4_13SM90_TMA_LOADENS4_14ComposedLayoutINS4_7SwizzleILi3ELi4ELi3EEENS4_18smem_ptr_flag_bitsILi16EEENSU_INS5_IJNSA_ILi8EEESH_EEENS5_IJSH_SC_EEEEEEEvNS4_8identityENS4_23SM90_TMA_LOAD_MULTICASTES1B_vS1C_EENS_8epilogue10collective6detail29Sm90TmaWarpSpecializedAdapterINS1G_15DefaultEpilogueISJ_SK_SK_NS1F_6thread17LinearCombinationISJ_Li1EffLNS1K_9ScaleType4KindE0ELNS_15FloatRoundStyleE2ESJ_EENS1_15EpilogueDefaultEEEEEvvEEEEvNT_6ParamsE --------------------------
	.section	.nv.info._ZN7cutlass13device_kernelINS_4gemm6kernel13GemmUniversalIN4cute5tupleIJiiiiEEENS1_10collective13CollectiveMmaINS1_34MainloopSm90TmaGmmaWarpSpecializedILi7ENS5_IJNS4_1CILi2EEENSA_ILi1EEESC_EEENS1_35KernelTmaWarpSpecializedCooperativeEEENS5_IJNSA_ILi128EEESG_NSA_ILi64EEEEEENS_6half_tENS5_IJlSC_lEEESJ_SK_NS4_8TiledMMAINS4_8MMA_AtomIJNS4_4SM904GMMA26MMA_64x128x16_F32F16F16_SSILNSO_5MajorE0ELSQ_0ELNSO_7ScaleInE1ELSR_1EEEEEENS4_6LayoutISD_NS5_IJSC_NSA_ILi0EEESV_EEEEENS5_IJNS4_10UnderscoreESY_SY_EEEEENS4_13SM90_TMA_LOADENS4_14ComposedLayoutINS4_7SwizzleILi3ELi4ELi3EEENS4_18smem_ptr_flag_bitsILi16EEENSU_INS5_IJNSA_ILi8EEESH_EEENS5_IJSH_SC_EEEEEEEvNS4_8identityENS4_23SM90_TMA_LOAD_MULTICASTES1B_vS1C_EENS_8epilogue10collective6detail29Sm90TmaWarpSpecializedAdapterINS1G_15DefaultEpilogueISJ_SK_SK_NS1F_6thread17LinearCombinationISJ_Li1EffLNS1K_9ScaleType4KindE0ELNS_15FloatRoundStyleE2ESJ_EENS1_15EpilogueDefaultEEEEEvvEEEEvNT_6ParamsE,"",@"SHT_CUDA_INFO"
	.sectionflags	@""
	.align	4


	//----- nvinfo : EIATTR_CUDA_API_VERSION
	.align		4
        /*0000*/ 	.byte	0x04, 0x37
        /*0002*/ 	.short	(.L_21 - .L_20)
.L_20:
        /*0004*/ 	.word	0x00000082


	//----- nvinfo : EIATTR_KPARAM_INFO
	.align		4
.L_21:
        /*0008*/ 	.byte	0x04, 0x17
        /*000a*/ 	.short	(.L_23 - .L_22)
.L_22:
        /*000c*/ 	.word	0x00000000
        /*0010*/ 	.short	0x0000
        /*0012*/ 	.short	0x0070
        /*0014*/ 	.byte	0x00, 0xf0, 0x01, 0x10


	//----- nvinfo : EIATTR_SPARSE_MMA_MASK
	.align		4
.L_23:
        /*0018*/ 	.byte	0x03, 0x50
        /*001a*/ 	.short	0x0000


	//----- nvinfo : EIATTR_MAXREG_COUNT
	.align		4
        /*001c*/ 	.byte	0x03, 0x1b
        /*001e*/ 	.short	0x00a8


	//----- nvinfo : EIATTR_NUM_BARRIERS
	.align		4
        /*0020*/ 	.byte	0x02, 0x4c
        /*0022*/ 	.byte	0x01
	.zero		1


	//----- nvinfo : EIATTR_EXTERNS
	.align		4
        /*0024*/ 	.byte	0x04, 0x0f
        /*0026*/ 	.short	(.L_25 - .L_24)


	//   ....[0]....
	.align		4
.L_24:
        /*0028*/ 	.word	index@(__assertfail)


	//----- nvinfo : EIATTR_MERCURY_ISA_VERSION
	.align		4
.L_25:
        /*002c*/ 	.byte	0x03, 0x5f
        /*002e*/ 	.short	0x0101


	//----- nvinfo : EIATTR_INT_WARP_WIDE_INSTR_OFFSETS
	.align		4
        /*0030*/ 	.byte	0x04, 0x31
        /*0032*/ 	.short	(.L_27 - .L_26)


	//   ....[0]....
.L_26:
        /*0034*/ 	.word	0x000004e0


	//   ....[1]....
        /*0038*/ 	.word	0x00000510


	//   ....[2]....
        /*003c*/ 	.word	0x000006b0


	//----- nvinfo : EIATTR_COOP_GROUP_MASK_REGIDS
	.align		4
.L_27:
        /*0040*/ 	.byte	0x04, 0x29
        /*0042*/ 	.short	(.L_29 - .L_28)


	//   ....[0]....
.L_28:
        /*0044*/ 	.word	0xffffffff


	//   ....[1]....
        /*0048*/ 	.word	0xffffffff


	//   ....[2]....
        /*004c*/ 	.word	0xffffffff


	//   ....[3]....
        /*0050*/ 	.word	0xffffffff


	//   ....[4]....
        /*0054*/ 	.word	0xffffffff


	//   ....[5]....
        /*0058*/ 	.word	0xffffffff


	//----- nvinfo : EIATTR_COOP_GROUP_INSTR_OFFSETS
	.align		4
.L_29:
        /*005c*/ 	.byte	0x04, 0x28
        /*005e*/ 	.short	(.L_31 - .L_30)


	//   ....[0]....
.L_30:
        /*0060*/ 	.word	0x00000060


	//   ....[1]....
        /*0064*/ 	.word	0x00000070


	//   ....[2]....
        /*0068*/ 	.word	0x00000130


	//   ....[3]....
        /*006c*/ 	.word	0x00000330


	//   ....[4]....
        /*0070*/ 	.word	0x00000860


	//   ....[5]....
        /*0074*/ 	.word	0x000014e0


	//----- nvinfo : EIATTR_REG_RECONFIG
	.align		4
.L_31:
        /*0078*/ 	.byte	0x01, 0x54
	.zero		2


	//----- nvinfo : EIATTR_SYSCALL_OFFSETS
	.align		4
        /*007c*/ 	.byte	0x04, 0x46
        /*007e*/ 	.short	(.L_33 - .L_32)


	//   ....[0]....
.L_32:
        /*0080*/ 	.word	0x000016d0


	//----- nvinfo : EIATTR_MBARRIER_INSTR_OFFSETS
	.align		4
.L_33:
        /*0084*/ 	.byte	0x04, 0x39
        /*0086*/ 	.short	(.L_35 - .L_34)


	//   ....[0]....
.L_34:
        /*0088*/ 	.word	0x00000230
        /*008c*/ 	.word	0x000000ff
        /*0090*/ 	.word	0x00000000
        /*0094*/ 	.short	0x0100
        /*0096*/ 	.byte	0x08
	.zero		1


	//   ....[1]....
        /*0098*/ 	.word	0x00000240
        /*009c*/ 	.word	0x000000ff
        /*00a0*/ 	.word	0x00000038
        /*00a4*/ 	.short	0x0100
        /*00a6*/ 	.byte	0x08
	.zero		1


	//   ....[2]....
        /*00a8*/ 	.word	0x00000250
        /*00ac*/ 	.word	0x000000ff
        /*00b0*/ 	.word	0x00000008
        /*00b4*/ 	.short	0x0100
        /*00b6*/ 	.byte	0x08
	.zero		1


	//   ....[3]....
        /*00b8*/ 	.word	0x00000260
        /*00bc*/ 	.word	0x000000ff
        /*00c0*/ 	.word	0x00000040
        /*00c4*/ 	.short	0x0100
        /*00c6*/ 	.byte	0x08
	.zero		1


	//   ....[4]....
        /*00c8*/ 	.word	0x00000270
        /*00cc*/ 	.word	0x000000ff
        /*00d0*/ 	.word	0x00000010
        /*00d4*/ 	.short	0x0100
        /*00d6*/ 	.byte	0x08
	.zero		1


	//   ....[5]....
        /*00d8*/ 	.word	0x00000280
        /*00dc*/ 	.word	0x000000ff
        /*00e0*/ 	.word	0x00000048
        /*00e4*/ 	.short	0x0100
        /*00e6*/ 	.byte	0x08
	.zero		1


	//   ....[6]....
        /*00e8*/ 	.word	0x00000290
        /*00ec*/ 	.word	0x000000ff
        /*00f0*/ 	.word	0x00000018
        /*00f4*/ 	.short	0x0100
        /*00f6*/ 	.byte	0x08
	.zero		1


	//   ....[7]....
        /*00f8*/ 	.word	0x000002a0
        /*00fc*/ 	.word	0x000000ff
        /*0100*/ 	.word	0x00000050
        /*0104*/ 	.short	0x0100
        /*0106*/ 	.byte	0x08
	.zero		1


	//   ....[8]....
        /*0108*/ 	.word	0x000002b0
        /*010c*/ 	.word	0x000000ff
        /*0110*/ 	.word	0x00000020
        /*0114*/ 	.short	0x0100
        /*0116*/ 	.byte	0x08
	.zero		1


	//   ....[9]....
        /*0118*/ 	.word	0x000002c0
        /*011c*/ 	.word	0x000000ff
        /*0120*/ 	.word	0x00000058
        /*0124*/ 	.short	0x0100
        /*0126*/ 	.byte	0x08
	.zero		1


	//   ....[10]....
        /*0128*/ 	.word	0x000002d0
        /*012c*/ 	.word	0x000000ff
        /*0130*/ 	.word	0x00000028
        /*0134*/ 	.short	0x0100
        /*0136*/ 	.byte	0x08
	.zero		1


	//   ....[11]....
        /*0138*/ 	.word	0x000002e0
        /*013c*/ 	.word	0x000000ff
        /*0140*/ 	.word	0x00000060
        /*0144*/ 	.short	0x0100
        /*0146*/ 	.byte	0x08
	.zero		1


	//   ....[12]....
        /*0148*/ 	.word	0x000002f0
        /*014c*/ 	.word	0x000000ff
        /*0150*/ 	.word	0x00000030
        /*0154*/ 	.short	0x0100
        /*0156*/ 	.byte	0x08
	.zero		1


	//   ....[13]....
        /*0158*/ 	.word	0x00000300
        /*015c*/ 	.word	0x000000ff
        /*0160*/ 	.word	0x00000068
        /*0164*/ 	.short	0x0100
        /*0166*/ 	.byte	0x08
	.zero		1


	//   ....[14]....
        /*0168*/ 	.word	0x00000740
        /*016c*/ 	.word	0x000000ff
        /*0170*/ 	.word	0x00000080
        /*0174*/ 	.short	0x0100
        /*0176*/ 	.byte	0x06
	.zero		1


	//   ....[15]....
        /*0178*/ 	.word	0x000007e0
        /*017c*/ 	.word	0x000000ff
        /*0180*/ 	.word	0x00000088
        /*0184*/ 	.short	0x0100
        /*0186*/ 	.byte	0x06
	.zero		1


	//   ....[16]....
        /*0188*/ 	.word	0x00001790
        /*018c*/ 	.word	0x00000003
        /*0190*/ 	.word	0x00000000
        /*0194*/ 	.short	0x010a
        /*0196*/ 	.byte	0x3f
	.zero		1


	//   ....[17]....
        /*0198*/ 	.word	0x000017f0
        /*019c*/ 	.word	0x00000003
        /*01a0*/ 	.word	0x00000000
        /*01a4*/ 	.short	0x010a
        /*01a6*/ 	.byte	0x3f
	.zero		1


	//   ....[18]....
        /*01a8*/ 	.word	0x00001b70
        /*01ac*/ 	.word	0x00000005
        /*01b0*/ 	.word	0x00000000
        /*01b4*/ 	.short	0x010a
        /*01b6*/ 	.byte	0x3f
	.zero		1


	//   ....[19]....
        /*01b8*/ 	.word	0x00001bb0
        /*01bc*/ 	.word	0x00000005
        /*01c0*/ 	.word	0x00000000
        /*01c4*/ 	.short	0x010a
        /*01c6*/ 	.byte	0x3f
	.zero		1


	//   ....[20]....
        /*01c8*/ 	.word	0x00001e10
        /*01cc*/ 	.word	0x00000004
        /*01d0*/ 	.word	0x00000000
        /*01d4*/ 	.short	0x0101
        /*01d6*/ 	.byte	0x3f
	.zero		1


	//   ....[21]....
        /*01d8*/ 	.word	0x00002030
        /*01dc*/ 	.word	0x00000000
        /*01e0*/ 	.word	0x00000000
        /*01e4*/ 	.short	0x0101
        /*01e6*/ 	.byte	0x3f
	.zero		1


	//   ....[22]....
        /*01e8*/ 	.word	0x000071a0
        /*01ec*/ 	.word	0x00000017
        /*01f0*/ 	.word	0x00000038
        /*01f4*/ 	.short	0x010a
        /*01f6*/ 	.byte	0x3f
	.zero		1


	//   ....[23]....
        /*01f8*/ 	.word	0x00007590
        /*01fc*/ 	.word	0x00000006
        /*0200*/ 	.word	0x00000088
        /*0204*/ 	.short	0x0101
        /*0206*/ 	.byte	0x3f
	.zero		1


	//   ....[24]....
        /*0208*/ 	.word	0x00007c90
        /*020c*/ 	.word	0x00000007
        /*0210*/ 	.word	0x00000000
        /*0214*/ 	.short	0x010a
        /*0216*/ 	.byte	0x3f
	.zero		1


	//   ....[25]....
        /*0218*/ 	.word	0x00007d10
        /*021c*/ 	.word	0x00000006
        /*0220*/ 	.word	0x00000000
        /*0224*/ 	.short	0x010a
        /*0226*/ 	.byte	0x3f
	.zero		1


	//   ....[26]....
        /*0228*/ 	.word	0x00007da0
        /*022c*/ 	.word	0x00000007
        /*0230*/ 	.word	0x00000000
        /*0234*/ 	.short	0x010a
        /*0236*/ 	.byte	0x3f
	.zero		1


	//   ....[27]....
        /*0238*/ 	.word	0x00007e30
        /*023c*/ 	.word	0x00000006
        /*0240*/ 	.word	0x00000000
        /*0244*/ 	.short	0x010a
        /*0246*/ 	.byte	0x3f
	.zero		1


	//   ....[28]....
        /*0248*/ 	.word	0x00007ec0
        /*024c*/ 	.word	0x00000007
        /*0250*/ 	.word	0x00000000
        /*0254*/ 	.short	0x010a
        /*0256*/ 	.byte	0x3f
	.zero		1


	//   ....[29]....
        /*0258*/ 	.word	0x00007f50
        /*025c*/ 	.word	0x00000006
        /*0260*/ 	.word	0x00000000
        /*0264*/ 	.short	0x010a
        /*0266*/ 	.byte	0x3f
	.zero		1


	//   ....[30]....
        /*0268*/ 	.word	0x00007fe0
        /*026c*/ 	.word	0x00000005
        /*0270*/ 	.word	0x00000000
        /*0274*/ 	.short	0x010a
        /*0276*/ 	.byte	0x3f
	.zero		1


	//   ....[31]....
        /*0278*/ 	.word	0x00008040
        /*027c*/ 	.word	0x00000003
        /*0280*/ 	.word	0x00000000
        /*0284*/ 	.short	0x010a
        /*0286*/ 	.byte	0x3f
	.zero		1


	//   ....[32]....
        /*0288*/ 	.word	0x00008090
        /*028c*/ 	.word	0x00000005
        /*0290*/ 	.word	0x00000000
        /*0294*/ 	.short	0x010a
        /*0296*/ 	.byte	0x3f
	.zero		1


	//   ....[33]....
        /*0298*/ 	.word	0x00008160
        /*029c*/ 	.word	0x00000017
        /*02a0*/ 	.word	0x00000038
        /*02a4*/ 	.short	0x010a
        /*02a6*/ 	.byte	0x3f
	.zero		1


	//   ....[34]....
        /*02a8*/ 	.word	0x00008230
        /*02ac*/ 	.word	0x00000007
        /*02b0*/ 	.word	0x00000000
        /*02b4*/ 	.short	0x010a
        /*02b6*/ 	.byte	0x3f
	.zero		1


	//   ....[35]....
        /*02b8*/ 	.word	0x00008280
        /*02bc*/ 	.word	0x00000006
        /*02c0*/ 	.word	0x00000000
        /*02c4*/ 	.short	0x010a
        /*02c6*/ 	.byte	0x3f
	.zero		1


	//   ....[36]....
        /*02c8*/ 	.word	0x000082d0
        /*02cc*/ 	.word	0x00000007
        /*02d0*/ 	.word	0x00000000
        /*02d4*/ 	.short	0x010a
        /*02d6*/ 	.byte	0x3f
	.zero		1


	//   ....[37]....
        /*02d8*/ 	.word	0x00008320
        /*02dc*/ 	.word	0x00000006
        /*02e0*/ 	.word	0x00000000
        /*02e4*/ 	.short	0x010a
        /*02e6*/ 	.byte	0x3f
	.zero		1


	//   ....[38]....
        /*02e8*/ 	.word	0x00008370
        /*02ec*/ 	.word	0x00000007
        /*02f0*/ 	.word	0x00000000
        /*02f4*/ 	.short	0x010a
        /*02f6*/ 	.byte	0x3f
	.zero		1


	//   ....[39]....
        /*02f8*/ 	.word	0x000083c0
        /*02fc*/ 	.word	0x00000006
        /*0300*/ 	.word	0x00000000
        /*0304*/ 	.short	0x010a
        /*0306*/ 	.byte	0x3f
	.zero		1


	//----- nvinfo : EIATTR_NUM_MBARRIERS
	.align		4
.L_35:
        /*0308*/ 	.byte	0x03, 0x38
        /*030a*/ 	.short	0x0010


	//----- nvinfo : EIATTR_EXIT_INSTR_OFFSETS
	.align		4
        /*030c*/ 	.byte	0x04, 0x1c
        /*030e*/ 	.short	(.L_37 - .L_36)


	//   ....[0]....
.L_36:
        /*0310*/ 	.word	0x00000a30


	//   ....[1]....
        /*0314*/ 	.word	0x00001240


	//   ....[2]....
        /*0318*/ 	.word	0x00006920


	//   ....[3]....
        /*031c*/ 	.word	0x00006e80


	//   ....[4]....
        /*0320*/ 	.word	0x00008030


	//----- nvinfo : EIATTR_MAX_THREADS
	.align		4
.L_37:
        /*0324*/ 	.byte	0x04, 0x05
        /*0326*/ 	.short	(.L_39 - .L_38)
.L_38:
        /*0328*/ 	.word	0x00000180
        /*032c*/ 	.word	0x00000001
        /*0330*/ 	.word	0x00000001


	//----- nvinfo : EIATTR_CRS_STACK_SIZE
	.align		4
.L_39:
        /*0334*/ 	.byte	0x04, 0x1e
        /*0336*/ 	.short	(.L_41 - .L_40)
.L_40:
        /*0338*/ 	.word	0x00000000


	//----- nvinfo : EIATTR_CBANK_PARAM_SIZE
	.align		4
.L_41:
        /*033c*/ 	.byte	0x03, 0x19
        /*033e*/ 	.short	0x0470


	//----- nvinfo : EIATTR_PARAM_CBANK
	.align		4
        /*0340*/ 	.byte	0x04, 0x0a
        /*0342*/ 	.short	(.L_43 - .L_42)
	.align		4
.L_42:
        /*0344*/ 	.word	index@(.nv.constant0._ZN7cutlass13device_kernelINS_4gemm6kernel13GemmUniversalIN4cute5tupleIJiiiiEEENS1_10collective13CollectiveMmaINS1_34MainloopSm90TmaGmmaWarpSpecializedILi7ENS5_IJNS4_1CILi2EEENSA_ILi1EEESC_EEENS1_35KernelTmaWarpSpecializedCooperativeEEENS5_IJNSA_ILi128EEESG_NSA_ILi64EEEEEENS_6half_tENS5_IJlSC_lEEESJ_SK_NS4_8TiledMMAINS4_8MMA_AtomIJNS4_4SM904GMMA26MMA_64x128x16_F32F16F16_SSILNSO_5MajorE0ELSQ_0ELNSO_7ScaleInE1ELSR_1EEEEEENS4_6LayoutISD_NS5_IJSC_NSA_ILi0EEESV_EEEEENS5_IJNS4_10UnderscoreESY_SY_EEEEENS4_13SM90_TMA_LOADENS4_14ComposedLayoutINS4_7SwizzleILi3ELi4ELi3EEENS4_18smem_ptr_flag_bitsILi16EEENSU_INS5_IJNSA_ILi8EEESH_EEENS5_IJSH_SC_EEEEEEEvNS4_8identityENS4_23SM90_TMA_LOAD_MULTICASTES1B_vS1C_EENS_8epilogue10collective6detail29Sm90TmaWarpSpecializedAdapterINS1G_15DefaultEpilogueISJ_SK_SK_NS1F_6thread17LinearCombinationISJ_Li1EffLNS1K_9ScaleType4KindE0ELNS_15FloatRoundStyleE2ESJ_EENS1_15EpilogueDefaultEEEEEvvEEEEvNT_6ParamsE)
        /*0348*/ 	.short	0x0210
        /*034a*/ 	.short	0x0470


	//----- nvinfo : EIATTR_SW_WAR
	.align		4
.L_43:
        /*034c*/ 	.byte	0x04, 0x36
        /*034e*/ 	.short	(.L_45 - .L_44)
.L_44:
        /*0350*/ 	.word	0x00000008
.L_45:


//--------------------- .nv.callgraph             --------------------------
	.section	.nv.callgraph,"",@"SHT_CUDA_CALLGRAPH"
	.align	4
	.sectionentsize	8
	.align		4
        /*0000*/ 	.word	0x00000000
	.align		4
        /*0004*/ 	.word	0xffffffff
	.align		4
        /*0008*/ 	.word	index@(_ZN7cutlass13device_kernelINS_4gemm6kernel13GemmUniversalIN4cute5tupleIJiiiiEEENS1_10collective13CollectiveMmaINS1_34MainloopSm90TmaGmmaWarpSpecializedILi7ENS5_IJNS4_1CILi2EEENSA_ILi1EEESC_EEENS1_35KernelTmaWarpSpecializedCooperativeEEENS5_IJNSA_ILi128EEESG_NSA_ILi64EEEEEENS_6half_tENS5_IJlSC_lEEESJ_SK_NS4_8TiledMMAINS4_8MMA_AtomIJNS4_4SM904GMMA26MMA_64x128x16_F32F16F16_SSILNSO_5MajorE0ELSQ_0ELNSO_7ScaleInE1ELSR_1EEEEEENS4_6LayoutISD_NS5_IJSC_NSA_ILi0EEESV_EEEEENS5_IJNS4_10UnderscoreESY_SY_EEEEENS4_13SM90_TMA_LOADENS4_14ComposedLayoutINS4_7SwizzleILi3ELi4ELi3EEENS4_18smem_ptr_flag_bitsILi16EEENSU_INS5_IJNSA_ILi8EEESH_EEENS5_IJSH_SC_EEEEEEEvNS4_8identityENS4_23SM90_TMA_LOAD_MULTICASTES1B_vS1C_EENS_8epilogue10collective6detail29Sm90TmaWarpSpecializedAdapterINS1G_15DefaultEpilogueISJ_SK_SK_NS1F_6thread17LinearCombinationISJ_Li1EffLNS1K_9ScaleType4KindE0ELNS_15FloatRoundStyleE2ESJ_EENS1_15EpilogueDefaultEEEEEvvEEEEvNT_6ParamsE)
	.align		4
        /*000c*/ 	.word	index@(__assertfail)
	.align		4
        /*0010*/ 	.word	0x00000000
	.align		4
        /*0014*/ 	.word	0xfffffffe
	.align		4
        /*0018*/ 	.word	0x00000000
	.align		4
        /*001c*/ 	.word	0xfffffffd
	.align		4
        /*0020*/ 	.word	0x00000000
	.align		4
        /*0024*/ 	.word	0xfffffffc


//--------------------- .nv.constant4             --------------------------
	.section	.nv.constant4,"a",@progbits
	.align	8
	.align		8
.nv.constant4:
        /*0000*/ 	.dword	__assertfail
	.align		8
        /*0008*/ 	.dword	__unnamed_1
	.align		8
        /*0010*/ 	.dword	_ZN39_INTERNAL_ccba7eb3_4_k_cu_d0086f5d_31564cuda3std3__45__cpo5beginE
	.align		8
        /*0018*/ 	.dword	_ZN39_INTERNAL_ccba7eb3_4_k_cu_d0086f5d_31564cuda3std3__45__cpo3endE
	.align		8
        /*0020*/ 	.dword	_ZN39_INTERNAL_ccba7eb3_4_k_cu_d0086f5d_31564cuda3std3__45__cpo6cbeginE
	.align		8
        /*0028*/ 	.dword	_ZN39_INTERNAL_ccba7eb3_4_k_cu_d0086f5d_31564cuda3std3__45__cpo4cendE
	.align		8
        /*0030*/ 	.dword	_ZN39_INTERNAL_ccba7eb3_4_k_cu_d0086f5d_31564cuda3std3__441_GLOBAL__N__ccba7eb3_4_k_cu_d0086f5d_31566ignoreE
	.align		8
        /*0038*/ 	.dword	_ZN39_INTERNAL_ccba7eb3_4_k_cu_d0086f5d_31564cuda3std3__419piecewise_constructE
	.align		8
        /*0040*/ 	.dword	_ZN39_INTERNAL_ccba7eb3_4_k_cu_d0086f5d_31564cuda3std3__48in_placeE
	.align		8
        /*0048*/ 	.dword	_ZN39_INTERNAL_ccba7eb3_4_k_cu_d0086f5d_31564cuda3std6ranges3__45__cpo4swapE
	.align		8
        /*0050*/ 	.dword	_ZN39_INTERNAL_ccba7eb3_4_k_cu_d0086f5d_31564cuda3std6ranges3__45__cpo9iter_moveE
	.align		8
        /*0058*/ 	.dword	_ZN39_INTERNAL_ccba7eb3_4_k_cu_d0086f5d_31564cute7productE
	.align		8
        /*0060*/ 	.dword	_ZN39_INTERNAL_ccba7eb3_4_k_cu_d0086f5d_31564cute1_E
	.align		8
        /*0068*/ 	.dword	$str$22
	.align		8
        /*0070*/ 	.dword	$str$23


//--------------------- .text._ZN7cutlass13device_kernelINS_4gemm6kernel13GemmUniversalIN4cute5tupleIJiiiiEEENS1_10collective13CollectiveMmaINS1_34MainloopSm90TmaGmmaWarpSpecializedILi7ENS5_IJNS4_1CILi2EEENSA_ILi1EEESC_EEENS1_35KernelTmaWarpSpecializedCooperativeEEENS5_IJNSA_ILi128EEESG_NSA_ILi64EEEEEENS_6half_tENS5_IJlSC_lEEESJ_SK_NS4_8TiledMMAINS4_8MMA_AtomIJNS4_4SM904GMMA26MMA_64x128x16_F32F16F16_SSILNSO_5MajorE0ELSQ_0ELNSO_7ScaleInE1ELSR_1EEEEEENS4_6LayoutISD_NS5_IJSC_NSA_ILi0EEESV_EEEEENS5_IJNS4_10UnderscoreESY_SY_EEEEENS4_13SM90_TMA_LOADENS4_14ComposedLayoutINS4_7SwizzleILi3ELi4ELi3EEENS4_18smem_ptr_flag_bitsILi16EEENSU_INS5_IJNSA_ILi8EEESH_EEENS5_IJSH_SC_EEEEEEEvNS4_8identityENS4_23SM90_TMA_LOAD_MULTICASTES1B_vS1C_EENS_8epilogue10collective6detail29Sm90TmaWarpSpecializedAdapterINS1G_15DefaultEpilogueISJ_SK_SK_NS1F_6thread17LinearCombinationISJ_Li1EffLNS1K_9ScaleType4KindE0ELNS_15FloatRoundStyleE2ESJ_EENS1_15EpilogueDefaultEEEEEvvEEEEvNT_6ParamsE --------------------------
	.section	.text._ZN7cutlass13device_kernelINS_4gemm6kernel13GemmUniversalIN4cute5tupleIJiiiiEEENS1_10collective13CollectiveMmaINS1_34MainloopSm90TmaGmmaWarpSpecializedILi7ENS5_IJNS4_1CILi2EEENSA_ILi1EEESC_EEENS1_35KernelTmaWarpSpecializedCooperativeEEENS5_IJNSA_ILi128EEESG_NSA_ILi64EEEEEENS_6half_tENS5_IJlSC_lEEESJ_SK_NS4_8TiledMMAINS4_8MMA_AtomIJNS4_4SM904GMMA26MMA_64x128x16_F32F16F16_SSILNSO_5MajorE0ELSQ_0ELNSO_7ScaleInE1ELSR_1EEEEEENS4_6LayoutISD_NS5_IJSC_NSA_ILi0EEESV_EEEEENS5_IJNS4_10UnderscoreESY_SY_EEEEENS4_13SM90_TMA_LOADENS4_14ComposedLayoutINS4_7SwizzleILi3ELi4ELi3EEENS4_18smem_ptr_flag_bitsILi16EEENSU_INS5_IJNSA_ILi8EEESH_EEENS5_IJSH_SC_EEEEEEEvNS4_8identityENS4_23SM90_TMA_LOAD_MULTICASTES1B_vS1C_EENS_8epilogue10collective6detail29Sm90TmaWarpSpecializedAdapterINS1G_15DefaultEpilogueISJ_SK_SK_NS1F_6thread17LinearCombinationISJ_Li1EffLNS1K_9ScaleType4KindE0ELNS_15FloatRoundStyleE2ESJ_EENS1_15EpilogueDefaultEEEEEvvEEEEvNT_6ParamsE,"ax",@progbits
	.align	128
.text._ZN7cutlass13device_kernelINS_4gemm6kernel13GemmUniversalIN4cute5tupleIJiiiiEEENS1_10collective13CollectiveMmaINS1_34MainloopSm90TmaGmmaWarpSpecializedILi7ENS5_IJNS4_1CILi2EEENSA_ILi1EEESC_EEENS1_35KernelTmaWarpSpecializedCooperativeEEENS5_IJNSA_ILi128EEESG_NSA_ILi64EEEEEENS_6half_tENS5_IJlSC_lEEESJ_SK_NS4_8TiledMMAINS4_8MMA_AtomIJNS4_4SM904GMMA26MMA_64x128x16_F32F16F16_SSILNSO_5MajorE0ELSQ_0ELNSO_7ScaleInE1ELSR_1EEEEEENS4_6LayoutISD_NS5_IJSC_NSA_ILi0EEESV_EEEEENS5_IJNS4_10UnderscoreESY_SY_EEEEENS4_13SM90_TMA_LOADENS4_14ComposedLayoutINS4_7SwizzleILi3ELi4ELi3EEENS4_18smem_ptr_flag_bitsILi16EEENSU_INS5_IJNSA_ILi8EEESH_EEENS5_IJSH_SC_EEEEEEEvNS4_8identityENS4_23SM90_TMA_LOAD_MULTICASTES1B_vS1C_EENS_8epilogue10collective6detail29Sm90TmaWarpSpecializedAdapterINS1G_15DefaultEpilogueISJ_SK_SK_NS1F_6thread17LinearCombinationISJ_Li1EffLNS1K_9ScaleType4KindE0ELNS_15FloatRoundStyleE2ESJ_EENS1_15EpilogueDefaultEEEEEvvEEEEvNT_6ParamsE:
        .type           _ZN7cutlass13device_kernelINS_4gemm6kernel13GemmUniversalIN4cute5tupleIJiiiiEEENS1_10collective13CollectiveMmaINS1_34MainloopSm90TmaGmmaWarpSpecializedILi7ENS5_IJNS4_1CILi2EEENSA_ILi1EEESC_EEENS1_35KernelTmaWarpSpecializedCooperativeEEENS5_IJNSA_ILi128EEESG_NSA_ILi64EEEEEENS_6half_tENS5_IJlSC_lEEESJ_SK_NS4_8TiledMMAINS4_8MMA_AtomIJNS4_4SM904GMMA26MMA_64x128x16_F32F16F16_SSILNSO_5MajorE0ELSQ_0ELNSO_7ScaleInE1ELSR_1EEEEEENS4_6LayoutISD_NS5_IJSC_NSA_ILi0EEESV_EEEEENS5_IJNS4_10UnderscoreESY_SY_EEEEENS4_13SM90_TMA_LOADENS4_14ComposedLayoutINS4_7SwizzleILi3ELi4ELi3EEENS4_18smem_ptr_flag_bitsILi16EEENSU_INS5_IJNSA_ILi8EEESH_EEENS5_IJSH_SC_EEEEEEEvNS4_8identityENS4_23SM90_TMA_LOAD_MULTICASTES1B_vS1C_EENS_8epilogue10collective6detail29Sm90TmaWarpSpecializedAdapterINS1G_15DefaultEpilogueISJ_SK_SK_NS1F_6thread17LinearCombinationISJ_Li1EffLNS1K_9ScaleType4KindE0ELNS_15FloatRoundStyleE2ESJ_EENS1_15EpilogueDefaultEEEEEvvEEEEvNT_6ParamsE,@function
        .size           _ZN7cutlass13device_kernelINS_4gemm6kernel13GemmUniversalIN4cute5tupleIJiiiiEEENS1_10collective13CollectiveMmaINS1_34MainloopSm90TmaGmmaWarpSpecializedILi7ENS5_IJNS4_1CILi2EEENSA_ILi1EEESC_EEENS1_35KernelTmaWarpSpecializedCooperativeEEENS5_IJNSA_ILi128EEESG_NSA_ILi64EEEEEENS_6half_tENS5_IJlSC_lEEESJ_SK_NS4_8TiledMMAINS4_8MMA_AtomIJNS4_4SM904GMMA26MMA_64x128x16_F32F16F16_SSILNSO_5MajorE0ELSQ_0ELNSO_7ScaleInE1ELSR_1EEEEEENS4_6LayoutISD_NS5_IJSC_NSA_ILi0EEESV_EEEEENS5_IJNS4_10UnderscoreESY_SY_EEEEENS4_13SM90_TMA_LOADENS4_14ComposedLayoutINS4_7SwizzleILi3ELi4ELi3EEENS4_18smem_ptr_flag_bitsILi16EEENSU_INS5_IJNSA_ILi8EEESH_EEENS5_IJSH_SC_EEEEEEEvNS4_8identityENS4_23SM90_TMA_LOAD_MULTICASTES1B_vS1C_EENS_8epilogue10collective6detail29Sm90TmaWarpSpecializedAdapterINS1G_15DefaultEpilogueISJ_SK_SK_NS1F_6thread17LinearCombinationISJ_Li1EffLNS1K_9ScaleType4KindE0ELNS_15FloatRoundStyleE2ESJ_EENS1_15EpilogueDefaultEEEEEvvEEEEvNT_6ParamsE,(.L_x_205 - _ZN7cutlass13device_kernelINS_4gemm6kernel13GemmUniversalIN4cute5tupleIJiiiiEEENS1_10collective13CollectiveMmaINS1_34MainloopSm90TmaGmmaWarpSpecializedILi7ENS5_IJNS4_1CILi2EEENSA_ILi1EEESC_EEENS1_35KernelTmaWarpSpecializedCooperativeEEENS5_IJNSA_ILi128EEESG_NSA_ILi64EEEEEENS_6half_tENS5_IJlSC_lEEESJ_SK_NS4_8TiledMMAINS4_8MMA_AtomIJNS4_4SM904GMMA26MMA_64x128x16_F32F16F16_SSILNSO_5MajorE0ELSQ_0ELNSO_7ScaleInE1ELSR_1EEEEEENS4_6LayoutISD_NS5_IJSC_NSA_ILi0EEESV_EEEEENS5_IJNS4_10UnderscoreESY_SY_EEEEENS4_13SM90_TMA_LOADENS4_14ComposedLayoutINS4_7SwizzleILi3ELi4ELi3EEENS4_18smem_ptr_flag_bitsILi16EEENSU_INS5_IJNSA_ILi8EEESH_EEENS5_IJSH_SC_EEEEEEEvNS4_8identityENS4_23SM90_TMA_LOAD_MULTICASTES1B_vS1C_EENS_8epilogue10collective6detail29Sm90TmaWarpSpecializedAdapterINS1G_15DefaultEpilogueISJ_SK_SK_NS1F_6thread17LinearCombinationISJ_Li1EffLNS1K_9ScaleType4KindE0ELNS_15FloatRoundStyleE2ESJ_EENS1_15EpilogueDefaultEEEEEvvEEEEvNT_6ParamsE)
        .other          _ZN7cutlass13device_kernelINS_4gemm6kernel13GemmUniversalIN4cute5tupleIJiiiiEEENS1_10collective13CollectiveMmaINS1_34MainloopSm90TmaGmmaWarpSpecializedILi7ENS5_IJNS4_1CILi2EEENSA_ILi1EEESC_EEENS1_35KernelTmaWarpSpecializedCooperativeEEENS5_IJNSA_ILi128EEESG_NSA_ILi64EEEEEENS_6half_tENS5_IJlSC_lEEESJ_SK_NS4_8TiledMMAINS4_8MMA_AtomIJNS4_4SM904GMMA26MMA_64x128x16_F32F16F16_SSILNSO_5MajorE0ELSQ_0ELNSO_7ScaleInE1ELSR_1EEEEEENS4_6LayoutISD_NS5_IJSC_NSA_ILi0EEESV_EEEEENS5_IJNS4_10UnderscoreESY_SY_EEEEENS4_13SM90_TMA_LOADENS4_14ComposedLayoutINS4_7SwizzleILi3ELi4ELi3EEENS4_18smem_ptr_flag_bitsILi16EEENSU_INS5_IJNSA_ILi8EEESH_EEENS5_IJSH_SC_EEEEEEEvNS4_8identityENS4_23SM90_TMA_LOAD_MULTICASTES1B_vS1C_EENS_8epilogue10collective6detail29Sm90TmaWarpSpecializedAdapterINS1G_15DefaultEpilogueISJ_SK_SK_NS1F_6thread17LinearCombinationISJ_Li1EffLNS1K_9ScaleType4KindE0ELNS_15FloatRoundStyleE2ESJ_EENS1_15EpilogueDefaultEEEEEvvEEEEvNT_6ParamsE,@"STO_CUDA_ENTRY STV_DEFAULT"
_ZN7cutlass13device_kernelINS_4gemm6kernel13GemmUniversalIN4cute5tupleIJiiiiEEENS1_10collective13CollectiveMmaINS1_34MainloopSm90TmaGmmaWarpSpecializedILi7ENS5_IJNS4_1CILi2EEENSA_ILi1EEESC_EEENS1_35KernelTmaWarpSpecializedCooperativeEEENS5_IJNSA_ILi128EEESG_NSA_ILi64EEEEEENS_6half_tENS5_IJlSC_lEEESJ_SK_NS4_8TiledMMAINS4_8MMA_AtomIJNS4_4SM904GMMA26MMA_64x128x16_F32F16F16_SSILNSO_5MajorE0ELSQ_0ELNSO_7ScaleInE1ELSR_1EEEEEENS4_6LayoutISD_NS5_IJSC_NSA_ILi0EEESV_EEEEENS5_IJNS4_10UnderscoreESY_SY_EEEEENS4_13SM90_TMA_LOADENS4_14ComposedLayoutINS4_7SwizzleILi3ELi4ELi3EEENS4_18smem_ptr_flag_bitsILi16EEENSU_INS5_IJNSA_ILi8EEESH_EEENS5_IJSH_SC_EEEEEEEvNS4_8identityENS4_23SM90_TMA_LOAD_MULTICASTES1B_vS1C_EENS_8epilogue10collective6detail29Sm90TmaWarpSpecializedAdapterINS1G_15DefaultEpilogueISJ_SK_SK_NS1F_6thread17LinearCombinationISJ_Li1EffLNS1K_9ScaleType4KindE0ELNS_15FloatRoundStyleE2ESJ_EENS1_15EpilogueDefaultEEEEEvvEEEEvNT_6ParamsE:
[----:B------:R-:W0:Y:S01]  /*0000*/  LDC R1, c[0x0][0x28] ;  /* 0x00000a00ff017b82 */ /* 0x000e220000000800 */
[----:B------:R-:W1:Y:S01]  /*0010*/  S2R R95, SR_TID.X ;  /* 0x00000000005f7919 */ /* 0x000e620000002100 */
[----:B------:R-:W-:Y:S01]  /*0020*/  ELECT P0, URZ, PT ;  /* 0x00000000003f782f */ /* 0x000fe20003800000 */
[----:B------:R-:W-:Y:S01]  /*0030*/  BSSY B0, `(.L_x_0) ;  /* 0x000000f000007945 */ /* 0x000fe20003800000 */
[--C-:B-1----:R-:W-:Y:S02]  /*0040*/  SHF.R.U32.HI R0, RZ, 0x5, R95.reuse ;  /* 0x00000005ff007819 */ /* 0x102fe4000001165f */
[----:B------:R-:W-:-:S03]  /*0050*/  SHF.R.U32.HI R7, RZ, 0x7, R95 ;  /* 0x00000007ff077819 */ /* 0x000fc6000001165f */
[----:B------:R-:W1:Y:S04]  /*0060*/  SHFL.IDX PT, R3, R0, RZ, 0x1f ;  /* 0x00001fff00037589 */ /* 0x000e6800000e0000 */
[----:B------:R2:W3:Y:S01]  /*0070*/  SHFL.IDX PT, R2, R7, RZ, 0x1f ;  /* 0x00001fff07027589 */ /* 0x0004e200000e0000 */
[----:B-1----:R-:W-:-:S13]  /*0080*/  ISETP.NE.OR P0, PT, R3, RZ, !P0 ;  /* 0x000000ff0300720c */ /* 0x002fda0004705670 */
[----:B0-23--:R-:W-:Y:S05]  /*0090*/  @P0 BRA `(.L_x_1) ;  /* 0x0000000000200947 */ /* 0x00dfea0003800000 */
[----:B------:R-:W-:Y:S02]  /*00a0*/  ULDC.64 UR4, c[0x0][0x198] ;  /* 0x0000660000047ab9 */ /* 0x000fe40000000a00 */
[----:B------:R-:W-:Y:S02]  /*00b0*/  UIADD3 UR6, UP0, UR4, 0xf0, URZ ;  /* 0x000000f004067890 */ /* 0x000fe4000ff1e03f */
[----:B------:R-:W-:Y:S02]  /*00c0*/  UIADD3 UR4, UP1, UR4, 0x1f0, URZ ;  /* 0x000001f004047890 */ /* 0x000fe4000ff3e03f */
[----:B------:R-:W-:Y:S02]  /*00d0*/  UIADD3.X UR7, URZ, UR5, URZ, UP0, !UPT ;  /* 0x000000053f077290 */ /* 0x000fe400087fe43f */
[----:B------:R-:W-:-:S07]  /*00e0*/  UIADD3.X UR5, URZ, UR5, URZ, UP1, !UPT ;  /* 0x000000053f057290 */ /* 0x000fce0008ffe43f */
[----:B------:R0:W-:Y:S02]  /*00f0*/  UTMACCTL.PF [UR6] ;  /* 0x00000000060079b9 */ /* 0x0001e40008040000 */
[----:B------:R0:W-:Y:S02]  /*0100*/  UTMACCTL.PF [UR4] ;  /* 0x00000000040079b9 */ /* 0x0001e40008040000 */
[----:B0-----:R-:W-:Y:S01]  /*0110*/  NOP ;  /* 0x0000000000007918 */ /* 0x001fe20000000000 */
.L_x_1:
[----:B------:R-:W-:Y:S05]  /*0120*/  BSYNC B0 ;  /* 0x0000000000007941 */ /* 0x000fea0003800000 */
.L_x_0:
[----:B------:R-:W0:Y:S02]  /*0130*/  SHFL.IDX PT, R5, R0, RZ, 0x1f ;  /* 0x00001fff00057589 */ /* 0x000e2400000e0000 */
[----:B0-----:R-:W-:-:S13]  /*0140*/  ISETP.NE.AND P0, PT, R5, RZ, PT ;  /* 0x000000ff0500720c */ /* 0x001fda0003f05270 */
[----:B------:R-:W-:Y:S05]  /*0150*/  @P0 BRA `(.L_x_2) ;  /* 0x0000000000700947 */ /* 0x000fea0003800000 */
[----:B------:R-:W0:Y:S01]  /*0160*/  S2UR UR8, SR_CgaCtaId ;  /* 0x00000000000879c3 */ /* 0x000e220000008800 */
[----:B------:R-:W-:Y:S01]  /*0170*/  UMOV UR4, 0x400 ;  /* 0x0000040000047882 */ /* 0x000fe20000000000 */
[----:B------:R-:W-:Y:S01]  /*0180*/  UMOV UR5, 0x1 ;  /* 0x0000000100057882 */ /* 0x000fe20000000000 */
[----:B------:R-:W-:Y:S01]  /*0190*/  UMOV UR6, 0x4 ;  /* 0x0000000400067882 */ /* 0x000fe20000000000 */
[----:B------:R-:W-:Y:S01]  /*01a0*/  ELECT P0, URZ, PT ;  /* 0x00000000003f782f */ /* 0x000fe20003800000 */
[----:B------:R-:W-:-:S04]  /*01b0*/  UIADD3 UR6, -UR6, 0x100000, URZ ;  /* 0x0010000006067890 */ /* 0x000fc8000fffe13f */
[----:B------:R-:W-:Y:S02]  /*01c0*/  USHF.L.U32 UR7, UR6, 0xb, URZ ;  /* 0x0000000b06077899 */ /* 0x000fe4000800063f */
[----:B------:R-:W-:Y:S02]  /*01d0*/  USHF.L.U32 UR6, UR6, 0x1, URZ ;  /* 0x0000000106067899 */ /* 0x000fe4000800063f */
[----:B0-----:R-:W-:Y:S02]  /*01e0*/  ULEA UR8, UR8, UR4, 0x18 ;  /* 0x0000000408087291 */ /* 0x001fe4000f8ec03f */
[----:B------:R-:W-:-:S04]  /*01f0*/  UIADD3 UR4, -UR5, 0x100000, URZ ;  /* 0x0010000005047890 */ /* 0x000fc8000fffe13f */
[----:B------:R-:W-:Y:S02]  /*0200*/  USHF.L.U32 UR5, UR4, 0xb, URZ ;  /* 0x0000000b04057899 */ /* 0x000fe4000800063f */
[----:B------:R-:W-:Y:S01]  /*0210*/  USHF.L.U32 UR4, UR4, 0x1, URZ ;  /* 0x0000000104047899 */ /* 0x000fe2000800063f */
[----:B------:R-:W0:Y:S11]  /*0220*/  FENCE.VIEW.ASYNC.S ;  /* 0x00000000000073c6 */ /* 0x000e360000000000 */
[----:B0-----:R0:W1:Y:S01]  /*0230*/  SYNCS.EXCH.64 URZ, [UR8], UR4 ;  /* 0x00000004083f75b2 */ /* 0x0010620008000100 */
[----:B------:R0:W2:Y:S01]  /*0240*/  SYNCS.EXCH.64 URZ, [UR8+0x38], UR6 ;  /* 0x00003806083f75b2 */ /* 0x0000a20008000100 */
[----:B------:R0:W3:Y:S01]  /*0250*/  SYNCS.EXCH.64 URZ, [UR8+0x8], UR4 ;  /* 0x00000804083f75b2 */ /* 0x0000e20008000100 */
[----:B------:R0:W4:Y:S01]  /*0260*/  SYNCS.EXCH.64 URZ, [UR8+0x40], UR6 ;  /* 0x00004006083f75b2 */ /* 0x0001220008000100 */
[----:B------:R0:W0:Y:S01]  /*0270*/  SYNCS.EXCH.64 URZ, [UR8+0x10], UR4 ;  /* 0x00001004083f75b2 */ /* 0x0000220008000100 */
        /* <DEDUP_REMOVED lines=9> */
[----:B------:R-:W-:Y:S01]  /*0310*/  NOP ;  /* 0x0000000000007918 */ /* 0x000fe20000000000 */
.L_x_2:
[----:B------:R-:W-:Y:S01]  /*0320*/  SHF.R.S32.HI R4, RZ, 0x1f, R95 ;  /* 0x0000001fff047819 */ /* 0x000fe2000001145f */
[----:B------:R-:W5:Y:S01]  /*0330*/  SHFL.IDX PT, R0, R0, RZ, 0x1f ;  /* 0x00001fff00007589 */ /* 0x000f6200000e0000 */
[----:B0-----:R-:W0:Y:S01]  /*0340*/  S2UR UR8, SR_CTAID.X ;  /* 0x00000000000879c3 */ /* 0x001e220000002500 */
[----:B------:R-:W-:Y:S02]  /*0350*/  ELECT P0, URZ, PT ;  /* 0x00000000003f782f */ /* 0x000fe40003800000 */
[----:B------:R-:W-:Y:S01]  /*0360*/  LEA.HI R4, R4, R95, RZ, 0x7 ;  /* 0x0000005f04047211 */ /* 0x000fe200078f38ff */
[----:B------:R-:W-:Y:S01]  /*0370*/  ULDC UR4, c[0x0][0x150] ;  /* 0x0000540000047ab9 */ /* 0x000fe20000000800 */
[----:B------:R-:W-:Y:S01]  /*0380*/  SHF.R.S32.HI R6, RZ, 0x1f, R5 ;  /* 0x0000001fff067819 */ /* 0x000fe20000011405 */
[----:B------:R-:W-:Y:S01]  /*0390*/  NOP ;  /* 0x0000000000007918 */ /* 0x000fe20000000000 */
[----:B------:R-:W-:Y:S01]  /*03a0*/  LOP3.LUT R4, R4, 0xffffff80, RZ, 0xc0, !PT ;  /* 0xffffff8004047812 */ /* 0x000fe200078ec0ff */
[----:B------:R-:W-:Y:S01]  /*03b0*/  NOP ;  /* 0x0000000000007918 */ /* 0x000fe20000000000 */
[----:B------:R-:W-:Y:S01]  /*03c0*/  LEA.HI R6, R6, R5, RZ, 0x2 ;  /* 0x0000000506067211 */ /* 0x000fe200078f10ff */
[----:B------:R-:W1:Y:S01]  /*03d0*/  LDC R11, c[0x0][0x144] ;  /* 0x00005100ff0b7b82 */ /* 0x000e620000000800 */
[----:B------:R-:W-:Y:S01]  /*03e0*/  IMAD.MOV.U32 R22, RZ, RZ, 0x1 ;  /* 0x00000001ff167424 */ /* 0x000fe200078e00ff */
[----:B------:R-:W-:Y:S01]  /*03f0*/  ISETP.NE.AND P3, PT, R2, RZ, PT ;  /* 0x000000ff0200720c */ /* 0x000fe20003f65270 */
[----:B------:R-:W-:Y:S01]  /*0400*/  IMAD.IADD R8, R95, 0x1, -R4 ;  /* 0x000000015f087824 */ /* 0x000fe200078e0a04 */
[----:B------:R-:W-:Y:S01]  /*0410*/  LOP3.LUT R6, R6, 0x3ffffffc, RZ, 0xc0, !PT ;  /* 0x3ffffffc06067812 */ /* 0x000fe200078ec0ff */
[----:B------:R-:W2:Y:S03]  /*0420*/  S2R R4, SR_CTAID.Y ;  /* 0x0000000000047919 */ /* 0x000ea60000002600 */
[----:B------:R-:W-:Y:S01]  /*0430*/  SHF.R.S32.HI R9, RZ, 0x1f, R8 ;  /* 0x0000001fff097819 */ /* 0x000fe20000011408 */
[----:B------:R-:W-:Y:S01]  /*0440*/  IMAD.IADD R6, R5, 0x1, -R6 ;  /* 0x0000000105067824 */ /* 0x000fe200078e0a06 */
[----:B------:R-:W3:Y:S02]  /*0450*/  LDC R13, c[0x0][0x140] ;  /* 0x00005000ff0d7b82 */ /* 0x000ee40000000800 */
[----:B------:R-:W-:-:S02]  /*0460*/  LEA.HI R9, R9, R8, RZ, 0x3 ;  /* 0x0000000809097211 */ /* 0x000fc400078f18ff */
[----:B-----5:R-:W-:Y:S02]  /*0470*/  ISETP.NE.OR P0, PT, R0, RZ, !P0 ;  /* 0x000000ff0000720c */ /* 0x020fe40004705670 */
[--C-:B------:R-:W-:Y:S02]  /*0480*/  SHF.R.S32.HI R0, RZ, 0x3, R9.reuse ;  /* 0x00000003ff007819 */ /* 0x100fe40000011409 */
[----:B0-----:R-:W-:Y:S02]  /*0490*/  I2FP.F32.U32 R10, UR8 ;  /* 0x00000008000a7c45 */ /* 0x001fe40008201000 */
[----:B------:R-:W-:-:S03]  /*04a0*/  SHF.R.S32.HI R9, RZ, 0x1f, R9 ;  /* 0x0000001fff097819 */ /* 0x000fc60000011409 */
[----:B------:R-:W-:Y:S01]  /*04b0*/  FMUL R10, R10, UR4 ;  /* 0x000000040a0a7c20 */ /* 0x000fe20008400000 */
[----:B------:R-:W-:Y:S01]  /*04c0*/  LEA.HI R9, R9, R0, RZ, 0x2 ;  /* 0x0000000009097211 */ /* 0x000fe200078f10ff */
[----:B------:R-:W-:Y:S02]  /*04d0*/  ULDC UR4, c[0x0][0x154] ;  /* 0x0000550000047ab9 */ /* 0x000fe40000000800 */
[----:B------:R-:W-:Y:S01]  /*04e0*/  VOTEU.ALL UP0, P0 ;  /* 0x00000000003f7886 */ /* 0x000fe20000000000 */
[----:B------:R-:W-:Y:S01]  /*04f0*/  LOP3.LUT R9, R9, 0xfffffffc, RZ, 0xc0, !PT ;  /* 0xfffffffc09097812 */ /* 0x000fe200078ec0ff */
[----:B------:R-:W0:Y:S01]  /*0500*/  F2I.U32.TRUNC.NTZ R10, R10 ;  /* 0x0000000a000a7305 */ /* 0x000e22000020f000 */
[----:B------:R-:W-:Y:S02]  /*0510*/  VOTEU.ALL UP1, P0 ;  /* 0x00000000003f7886 */ /* 0x000fe40000020000 */
[----:B------:R-:W5:Y:S01]  /*0520*/  @!UP0 S2UR UR7, SR_CgaCtaId ;  /* 0x00000000000789c3 */ /* 0x000f620000008800 */
[----:B------:R-:W-:Y:S01]  /*0530*/  IMAD.IADD R9, R0, 0x1, -R9 ;  /* 0x0000000100097824 */ /* 0x000fe200078e0a09 */
[----:B------:R-:W-:Y:S01]  /*0540*/  SHF.R.S32.HI R0, RZ, 0x1f, R3 ;  /* 0x0000001fff007819 */ /* 0x000fe20000011403 */
[----:B------:R-:W-:Y:S01]  /*0550*/  @!UP0 UMOV UR6, 0x400 ;  /* 0x0000040000068882 */ /* 0x000fe20000000000 */
[----:B---3--:R-:W-:Y:S01]  /*0560*/  ISETP.EQ.U32.AND P2, PT, R13, 0x1, PT ;  /* 0x000000010d00780c */ /* 0x008fe20003f42070 */
[----:B------:R-:W-:Y:S01]  /*0570*/  IMAD R19, R6, 0x4, R9 ;  /* 0x0000000406137824 */ /* 0x000fe200078e0209 */
[----:B--2---:R-:W-:-:S02]  /*0580*/  I2FP.F32.U32 R12, R4 ;  /* 0x00000004000c7245 */ /* 0x004fc40000201000 */
[----:B------:R-:W2:Y:S01]  /*0590*/  LDC R9, c[0x0][0x148] ;  /* 0x00005200ff097b82 */ /* 0x000ea20000000800 */
[----:B------:R-:W-:Y:S02]  /*05a0*/  LEA.HI R0, R0, R3, RZ, 0x2 ;  /* 0x0000000300007211 */ /* 0x000fe400078f10ff */
[----:B------:R-:W-:Y:S01]  /*05b0*/  LEA.HI R6, R19, R19, RZ, 0x1 ;  /* 0x0000001313067211 */ /* 0x000fe200078f08ff */
[----:B0-----:R-:W-:Y:S02]  /*05c0*/  IMAD.MOV R14, RZ, RZ, -R10 ;  /* 0x000000ffff0e7224 */ /* 0x001fe400078e0a0a */
[----:B------:R-:W-:Y:S01]  /*05d0*/  FMUL R12, R12, UR4 ;  /* 0x000000040c0c7c20 */ /* 0x000fe20008400000 */
[----:B------:R-:W-:Y:S01]  /*05e0*/  LOP3.LUT R0, R0, 0xfffffffc, RZ, 0xc0, !PT ;  /* 0xfffffffc00007812 */ /* 0x000fe200078ec0ff */
[----:B------:R-:W-:Y:S01]  /*05f0*/  UMOV UR4, 0x20 ;  /* 0x0000002000047882 */ /* 0x000fe20000000000 */
[----:B------:R-:W-:Y:S01]  /*0600*/  LOP3.LUT R10, R6, 0xfffffffe, RZ, 0xc0, !PT ;  /* 0xfffffffe060a7812 */ /* 0x000fe200078ec0ff */
[----:B-1----:R-:W-:Y:S01]  /*0610*/  IMAD R6, R11, R14, UR8 ;  /* 0x000000080b067e24 */ /* 0x002fe2000f8e020e */
[----:B------:R-:W-:-:S04]  /*0620*/  @!UP0 UIADD3 UR4, -UR4, 0x100000, URZ ;  /* 0x0010000004048890 */ /* 0x000fc8000fffe13f */
[----:B------:R-:W-:Y:S02]  /*0630*/  @!UP0 USHF.L.U32 UR5, UR4, 0xb, URZ ;  /* 0x0000000b04058899 */ /* 0x000fe4000800063f */
[----:B------:R-:W-:Y:S01]  /*0640*/  @!UP0 USHF.L.U32 UR4, UR4, 0x1, URZ ;  /* 0x0000000104048899 */ /* 0x000fe2000800063f */
[----:B------:R-:W0:Y:S01]  /*0650*/  F2I.U32.TRUNC.NTZ R12, R12 ;  /* 0x0000000c000c7305 */ /* 0x000e22000020f000 */
[----:B------:R-:W-:Y:S02]  /*0660*/  IMAD.IADD R3, R3, 0x1, -R0 ;  /* 0x0000000103037824 */ /* 0x000fe400078e0a00 */
[C---:B------:R-:W-:Y:S02]  /*0670*/  IMAD.IADD R11, R19.reuse, 0x1, -R10 ;  /* 0x00000001130b7824 */ /* 0x040fe400078e0a0a */
[----:B------:R-:W-:Y:S01]  /*0680*/  IMAD.SHL.U32 R10, R19, 0x4, RZ ;  /* 0x00000004130a7824 */ /* 0x000fe200078e00ff */
[----:B-----5:R-:W-:Y:S01]  /*0690*/  @!UP0 ULEA UR6, UR7, UR6, 0x18 ;  /* 0x0000000607068291 */ /* 0x020fe2000f8ec03f */
[----:B------:R-:W-:Y:S01]  /*06a0*/  ISETP.NE.AND P1, PT, R3, 0x3, PT ;  /* 0x000000030300780c */ /* 0x000fe20003f25270 */
[----:B------:R-:W-:Y:S01]  /*06b0*/  VOTEU.ALL UP0, P0 ;  /* 0x00000000003f7886 */ /* 0x000fe20000000000 */
[----:B------:R-:W-:-:S02]  /*06c0*/  ISETP.NE.AND P4, PT, R11, R6, PT ;  /* 0x000000060b00720c */ /* 0x000fc40003f85270 */
[----:B------:R-:W-:Y:S02]  /*06d0*/  LOP3.LUT R19, R19, 0xc, R10, 0x78, !PT ;  /* 0x0000000c13137812 */ /* 0x000fe400078e780a */
[----:B------:R-:W-:Y:S01]  /*06e0*/  LOP3.LUT P0, RZ, R8, 0x7, RZ, 0xc0, !PT ;  /* 0x0000000708ff7812 */ /* 0x000fe2000780c0ff */
[C---:B------:R-:W-:Y:S01]  /*06f0*/  VIADD R8, R2.reuse, 0xffffffff ;  /* 0xffffffff02087836 */ /* 0x040fe20000000000 */
[----:B------:R-:W-:Y:S01]  /*0700*/  ISETP.EQ.OR P1, PT, R3, RZ, !P1 ;  /* 0x000000ff0300720c */ /* 0x000fe20004f22670 */
[----:B0-----:R-:W-:Y:S01]  /*0710*/  IMAD.MOV R23, RZ, RZ, -R12 ;  /* 0x000000ffff177224 */ /* 0x001fe200078e0a0c */
[----:B------:R-:W-:Y:S01]  /*0720*/  ISETP.LT.U32.AND P0, PT, R19, 0x2, !P0 ;  /* 0x000000021300780c */ /* 0x000fe20004701070 */
[----:B------:R-:W0:Y:S02]  /*0730*/  FENCE.VIEW.ASYNC.S ;  /* 0x00000000000073c6 */ /* 0x000e240000000000 */
[----:B0-----:R0:W1:Y:S01]  /*0740*/  @!UP0 SYNCS.EXCH.64 URZ, [UR6+0x80], UR4 ;  /* 0x00008004063f85b2 */ /* 0x0010620008000100 */
[----:B------:R-:W-:Y:S01]  /*0750*/  ISETP.EQ.AND P1, PT, R2, RZ, P1 ;  /* 0x000000ff0200720c */ /* 0x000fe20000f22270 */
[----:B--2---:R-:W-:Y:S01]  /*0760*/  IMAD R11, R9, R23, R4 ;  /* 0x00000017090b7224 */ /* 0x004fe200078e0204 */
[----:B------:R-:W-:-:S02]  /*0770*/  ISETP.GE.U32.AND P6, PT, R8, 0x2, PT ;  /* 0x000000020800780c */ /* 0x000fc40003fc6070 */
[----:B------:R-:W-:Y:S02]  /*0780*/  @P4 LEA.HI R0, R19, R19, RZ, 0x1 ;  /* 0x0000001313004211 */ /* 0x000fe400078f08ff */
[----:B------:R-:W-:Y:S02]  /*0790*/  SEL R18, RZ, 0x1, !P1 ;  /* 0x00000001ff127807 */ /* 0x000fe40004800000 */
[----:B------:R-:W-:Y:S02]  /*07a0*/  @P4 SHF.R.S32.HI R0, RZ, 0x1, R0 ;  /* 0x00000001ff004819 */ /* 0x000fe40000011400 */
[----:B------:R-:W-:Y:S02]  /*07b0*/  SEL R18, R18, 0x2, P6 ;  /* 0x0000000212127807 */ /* 0x000fe40003000000 */
[----:B------:R-:W-:Y:S02]  /*07c0*/  @P4 ISETP.NE.AND P5, PT, R0, R11, PT ;  /* 0x0000000b0000420c */ /* 0x000fe40003fa5270 */
[----:B------:R-:W-:Y:S01]  /*07d0*/  SEL R11, RZ, 0x1, !P0 ;  /* 0x00000001ff0b7807 */ /* 0x000fe20004000000 */
[----:B------:R0:W2:Y:S01]  /*07e0*/  @!UP1 SYNCS.EXCH.64 URZ, [UR6+0x88], UR4 ;  /* 0x00008804063f95b2 */ /* 0x0000a20008000100 */
[----:B------:R-:W-:Y:S01]  /*07f0*/  @P4 SEL R22, RZ, 0x1, P5 ;  /* 0x00000001ff164807 */ /* 0x000fe20002800000 */
[----:B------:R-:W-:Y:S01]  /*0800*/  NOP ;  /* 0x0000000000007918 */ /* 0x000fe20000000000 */
[----:B------:R-:W-:-:S02]  /*0810*/  LOP3.LUT R0, R95, 0x7f, RZ, 0xc0, !PT ;  /* 0x0000007f5f007812 */ /* 0x000fc400078ec0ff */
[----:B------:R-:W-:Y:S01]  /*0820*/  LOP3.LUT R22, R22, R11, RZ, 0xc0, !PT ;  /* 0x0000000b16167212 */ /* 0x000fe200078ec0ff */
[----:B01----:R-:W-:Y:S06]  /*0830*/  @!P2 BRA `(.L_x_3) ;  /* 0x000000000008a947 */ /* 0x003fec0003800000 */
[----:B--2-4-:R-:W-:Y:S01]  /*0840*/  UCGABAR_ARV ;  /* 0x00000000000079c7 */ /* 0x014fe20008000000 */
[----:B------:R-:W-:Y:S05]  /*0850*/  BRA `(.L_x_4) ;  /* 0x0000000000047947 */ /* 0x000fea0003800000 */
.L_x_3:
[----:B--2-4-:R-:W-:Y:S01]  /*0860*/  NOP ;  /* 0x0000000000007918 */ /* 0x014fe20000000000 */
.L_x_4:
[----:B------:R-:W0:Y:S01]  /*0870*/  LDC R2, c[0x0][0x65c] ;  /* 0x00019700ff027b82 */ /* 0x000e220000000800 */
[----:B------:R-:W-:Y:S02]  /*0880*/  IMAD.U32 R10, RZ, RZ, UR8 ;  /* 0x00000008ff0a7e24 */ /* 0x000fe4000f8e00ff */
[----:B------:R-:W-:Y:S01]  /*0890*/  IMAD.MOV.U32 R11, RZ, RZ, RZ ;  /* 0x000000ffff0b7224 */ /* 0x000fe200078e00ff */
[----:B0-----:R-:W-:-:S04]  /*08a0*/  ISETP.NE.AND P1, PT, R2, 0x1, PT ;  /* 0x000000010200780c */ /* 0x001fc80003f25270 */
[----:B------:R-:W-:-:S09]  /*08b0*/  P2R R5, PR, RZ, 0x2 ;  /* 0x00000002ff057803 */ /* 0x000fd20000000000 */
[----:B------:R-:W0:Y:S01]  /*08c0*/  @P1 LDC R17, c[0x0][0x10] ;  /* 0x00000400ff111b82 */ /* 0x000e220000000800 */
[----:B------:R-:W-:Y:S02]  /*08d0*/  @P1 IMAD.MOV.U32 R5, RZ, RZ, RZ ;  /* 0x000000ffff051224 */ /* 0x000fe400078e00ff */
[----:B------:R-:W-:-:S05]  /*08e0*/  @P1 IMAD.MOV.U32 R15, RZ, RZ, RZ ;  /* 0x000000ffff0f1224 */ /* 0x000fca00078e00ff */
[----:B------:R-:W1:Y:S01]  /*08f0*/  @!P1 LDC R13, c[0x0][0xc] ;  /* 0x00000300ff0d9b82 */ /* 0x000e620000000800 */
[----:B------:R-:W-:Y:S01]  /*0900*/  ULDC UR4, c[0x0][0xc] ;  /* 0x0000030000047ab9 */ /* 0x000fe20000000800 */
[----:B------:R-:W-:Y:S01]  /*0910*/  ULDC UR5, c[0x0][0x10] ;  /* 0x0000040000057ab9 */ /* 0x000fe20000000800 */
[----:B------:R-:W-:Y:S01]  /*0920*/  ULDC UR6, c[0x0][0x14] ;  /* 0x0000050000067ab9 */ /* 0x000fe20000000800 */
[----:B------:R-:W-:-:S04]  /*0930*/  UIMAD.WIDE.U32 UR4, UR4, UR5, URZ ;  /* 0x00000005040472a5 */ /* 0x000fc8000f8e003f */
[----:B------:R-:W-:Y:S02]  /*0940*/  UIMAD.WIDE.U32 UR36, UR4, UR6, URZ ;  /* 0x00000006042472a5 */ /* 0x000fe4000f8e003f */
[----:B------:R-:W-:-:S04]  /*0950*/  UIMAD UR42, UR5, UR6, URZ ;  /* 0x00000006052a72a4 */ /* 0x000fc8000f8e023f */
[----:B------:R-:W-:Y:S01]  /*0960*/  UIADD3 UR42, UR37, UR42, URZ ;  /* 0x0000002a252a7290 */ /* 0x000fe2000fffe03f */
[----:B0-----:R-:W-:-:S04]  /*0970*/  @P1 IMAD.WIDE.U32 R16, R17, UR8, R4 ;  /* 0x0000000811101c25 */ /* 0x001fc8000f8e0004 */
[----:B------:R-:W-:Y:S02]  /*0980*/  @P1 IMAD.IADD R17, R17, 0x1, R15 ;  /* 0x0000000111111824 */ /* 0x000fe400078e020f */
[----:B-1----:R-:W-:-:S04]  /*0990*/  @!P1 IMAD.WIDE.U32 R10, R4, R13, R10 ;  /* 0x0000000d040a9225 */ /* 0x002fc800078e000a */
[----:B------:R-:W-:Y:S02]  /*09a0*/  @!P1 IMAD.MOV.U32 R16, RZ, RZ, R10 ;  /* 0x000000ffff109224 */ /* 0x000fe400078e000a */
[----:B------:R-:W-:Y:S01]  /*09b0*/  @!P1 IMAD.MOV.U32 R17, RZ, RZ, R11 ;  /* 0x000000ffff119224 */ /* 0x000fe200078e000b */
[----:B------:R-:W-:Y:S06]  /*09c0*/  @!P2 BRA `(.L_x_5) ;  /* 0x00000000000ca947 */ /* 0x000fec0003800000 */
[----:B------:R-:W-:Y:S01]  /*09d0*/  UCGABAR_WAIT ;  /* 0x0000000000007dc7 */ /* 0x000fe20008000000 */
[----:B------:R-:W-:Y:S01]  /*09e0*/  CCTL.IVALL ;  /* 0x00000000ff00798f */ /* 0x000fe20002000000 */
[----:B------:R-:W-:Y:S05]  /*09f0*/  BRA `(.L_x_6) ;  /* 0x0000000000047947 */ /* 0x000fea0003800000 */
.L_x_5:
[----:B------:R-:W-:Y:S06]  /*0a00*/  BAR.SYNC.DEFER_BLOCKING 0x0 ;  /* 0x0000000000007b1d */ /* 0x000fec0000010000 */
.L_x_6:
[----:B------:R-:W-:Y:S05]  /*0a10*/  @!P3 BRA `(.L_x_7) ;  /* 0x0000005c00c4b947 */ /* 0x000fea0003800000 */
[----:B------:R-:W-:-:S13]  /*0a20*/  ISETP.GT.U32.AND P0, PT, R8, 0x1, PT ;  /* 0x000000010800780c */ /* 0x000fda0003f04070 */
[----:B------:R-:W-:Y:S05]  /*0a30*/  @P0 EXIT ;  /* 0x000000000000094d */ /* 0x000fea0003800000 */
[----:B------:R-:W-:Y:S01]  /*0a40*/  ULDC.64 UR4, c[0x0][0x650] ;  /* 0x0001940000047ab9 */ /* 0x000fe20000000a00 */
[----:B------:R-:W-:Y:S01]  /*0a50*/  PRMT R3, RZ, 0x7610, R3 ;  /* 0x00007610ff037816 */ /* 0x000fe20000000003 */
[----:B------:R-:W-:Y:S01]  /*0a60*/  IMAD.MOV.U32 R103, RZ, RZ, -0x1 ;  /* 0xffffffffff677424 */ /* 0x000fe200078e00ff */
[----:B------:R-:W-:Y:S01]  /*0a70*/  ISETP.GE.U32.AND P0, PT, R16, UR4, PT ;  /* 0x0000000410007c0c */ /* 0x000fe2000bf06070 */
[----:B------:R-:W-:Y:S02]  /*0a80*/  IMAD.MOV.U32 R100, RZ, RZ, -0x1 ;  /* 0xffffffffff647424 */ /* 0x000fe400078e00ff */
[----:B------:R-:W-:Y:S01]  /*0a90*/  IMAD.MOV.U32 R101, RZ, RZ, -0x1 ;  /* 0xffffffffff657424 */ /* 0x000fe200078e00ff */
[----:B------:R-:W-:-:S13]  /*0aa0*/  ISETP.GE.U32.AND.EX P0, PT, R17, UR5, PT, P0 ;  /* 0x0000000511007c0c */ /* 0x000fda000bf06100 */
[----:B------:R-:W-:Y:S05]  /*0ab0*/  @P0 BRA `(.L_x_8) ;  /* 0x0000000400280947 */ /* 0x000fea0003800000 */
[----:B------:R-:W0:Y:S01]  /*0ac0*/  LDC.64 R24, c[0x0][0x628] ;  /* 0x00018a00ff187b82 */ /* 0x000e220000000a00 */
[----:B------:R-:W-:Y:S02]  /*0ad0*/  IMAD.MOV.U32 R10, RZ, RZ, R16 ;  /* 0x000000ffff0a7224 */ /* 0x000fe400078e0010 */
[----:B------:R-:W-:-:S05]  /*0ae0*/  IMAD.MOV.U32 R11, RZ, RZ, R17 ;  /* 0x000000ffff0b7224 */ /* 0x000fca00078e0011 */
[----:B------:R-:W1:Y:S08]  /*0af0*/  LDC R8, c[0x0][0x630] ;  /* 0x00018c00ff087b82 */ /* 0x000e700000000800 */
[----:B------:R-:W2:Y:S01]  /*0b00*/  LDC.64 R26, c[0x0][0x620] ;  /* 0x00018800ff1a7b82 */ /* 0x000ea20000000a00 */
[----:B0-----:R-:W-:-:S04]  /*0b10*/  ISETP.NE.U32.AND P0, PT, R24, RZ, PT ;  /* 0x000000ff1800720c */ /* 0x001fc80003f05070 */
[----:B------:R-:W-:-:S13]  /*0b20*/  ISETP.NE.AND.EX P0, PT, R25, RZ, PT, P0 ;  /* 0x000000ff1900720c */ /* 0x000fda0003f05300 */
[----:B-12---:R-:W-:Y:S05]  /*0b30*/  @!P0 BRA `(.L_x_9) ;  /* 0x0000000000288947 */ /* 0x006fea0003800000 */
[----:B------:R-:W0:Y:S02]  /*0b40*/  LDC R3, c[0x0][0x634] ;  /* 0x00018d00ff037b82 */ /* 0x000e240000000800 */
[----:B0-----:R-:W-:-:S05]  /*0b50*/  IADD3 R3, P0, R16, R3, RZ ;  /* 0x0000000310037210 */ /* 0x001fca0007f1e0ff */
[----:B------:R-:W-:-:S04]  /*0b60*/  IMAD.X R21, RZ, RZ, R17, P0 ;  /* 0x000000ffff157224 */ /* 0x000fc800000e0611 */
[----:B------:R-:W-:-:S04]  /*0b70*/  IMAD.WIDE.U32 R10, R21, R24, RZ ;  /* 0x00000018150a7225 */ /* 0x000fc800078e00ff */
[----:B------:R-:W-:-:S04]  /*0b80*/  IMAD.WIDE.U32 R12, P0, R3, R25, R10 ;  /* 0x00000019030c7225 */ /* 0x000fc8000780000a */
[----:B------:R-:W-:-:S04]  /*0b90*/  IMAD.WIDE.U32 R10, R3, R24, RZ ;  /* 0x00000018030a7225 */ /* 0x000fc800078e00ff */
[----:B------:R-:W-:Y:S01]  /*0ba0*/  IMAD.X R15, RZ, RZ, RZ, P0 ;  /* 0x000000ffff0f7224 */ /* 0x000fe200000e06ff */
[----:B------:R-:W-:Y:S01]  /*0bb0*/  IADD3 RZ, P0, R11, R12, RZ ;  /* 0x0000000c0bff7210 */ /* 0x000fe20007f1e0ff */
[----:B------:R-:W-:-:S04]  /*0bc0*/  IMAD.MOV.U32 R14, RZ, RZ, R13 ;  /* 0x000000ffff0e7224 */ /* 0x000fc800078e000d */
[----:B------:R-:W-:-:S08]  /*0bd0*/  IMAD.WIDE.U32.X R10, R21, R25, R14, P0 ;  /* 0x00000019150a7225 */ /* 0x000fd000000e040e */
.L_x_9:
[----:B------:R-:W0:Y:S01]  /*0be0*/  LDC.64 R30, c[0x0][0x640] ;  /* 0x00019000ff1e7b82 */ /* 0x000e220000000a00 */
[-CC-:B------:R-:W-:Y:S01]  /*0bf0*/  SHF.R.U64 R101, R10, R8.reuse, R11.reuse ;  /* 0x000000080a657219 */ /* 0x180fe2000000120b */
[----:B------:R-:W-:Y:S01]  /*0c00*/  IMAD R29, R9, R23, R4 ;  /* 0x00000017091d7224 */ /* 0x000fe200078e0204 */
[----:B------:R-:W-:Y:S01]  /*0c10*/  SHF.R.U32.HI R3, RZ, R8, R11 ;  /* 0x00000008ff037219 */ /* 0x000fe2000001160b */
[----:B------:R-:W-:Y:S01]  /*0c20*/  IMAD.MOV.U32 R23, RZ, RZ, 0x1 ;  /* 0x00000001ff177424 */ /* 0x000fe200078e00ff */
[----:B------:R-:W-:-:S03]  /*0c30*/  IADD3 R5, P0, RZ, -R101, RZ ;  /* 0x80000065ff057210 */ /* 0x000fc60007f1e0ff */
[----:B------:R-:W1:Y:S02]  /*0c40*/  LDC R12, c[0x0][0x618] ;  /* 0x00018600ff0c7b82 */ /* 0x000e640000000800 */
[----:B------:R-:W-:Y:S02]  /*0c50*/  IMAD.X R3, RZ, RZ, ~R3, P0 ;  /* 0x000000ffff037224 */ /* 0x000fe400000e0e03 */
[----:B------:R-:W-:-:S04]  /*0c60*/  IMAD.WIDE.U32 R10, R5, R26, R16 ;  /* 0x0000001a050a7225 */ /* 0x000fc800078e0010 */
[----:B------:R-:W2:Y:S01]  /*0c70*/  LDC R20, c[0x0][0x608] ;  /* 0x00018200ff147b82 */ /* 0x000ea20000000800 */
[----:B------:R-:W-:Y:S02]  /*0c80*/  IMAD R8, R3, R26, RZ ;  /* 0x0000001a03087224 */ /* 0x000fe400078e02ff */
[----:B------:R-:W-:Y:S02]  /*0c90*/  IMAD.MOV.U32 R3, RZ, RZ, -0x1 ;  /* 0xffffffffff037424 */ /* 0x000fe400078e00ff */
[----:B------:R-:W-:-:S03]  /*0ca0*/  IMAD R5, R5, R27, R8 ;  /* 0x0000001b05057224 */ /* 0x000fc600078e0208 */
[----:B------:R-:W3:Y:S01]  /*0cb0*/  LDC R28, c[0x0][0x658] ;  /* 0x00019600ff1c7b82 */ /* 0x000ee20000000800 */
[----:B------:R-:W-:Y:S01]  /*0cc0*/  IMAD.IADD R5, R11, 0x1, R5 ;  /* 0x000000010b057824 */ /* 0x000fe200078e0205 */
[----:B0-----:R-:W-:-:S04]  /*0cd0*/  ISETP.NE.U32.AND P0, PT, R30, RZ, PT ;  /* 0x000000ff1e00720c */ /* 0x001fc80003f05070 */
[----:B------:R-:W-:Y:S02]  /*0ce0*/  ISETP.NE.AND.EX P0, PT, R31, RZ, PT, P0 ;  /* 0x000000ff1f00720c */ /* 0x000fe40003f05300 */
[----:B------:R-:W0:Y:S01]  /*0cf0*/  LDC R24, c[0x0][0x600] ;  /* 0x00018000ff187b82 */ /* 0x000e220000000800 */
[-CC-:B-1----:R-:W-:Y:S02]  /*0d00*/  SHF.R.U64 R14, R10, R12.reuse, R5.reuse ;  /* 0x0000000c0a0e7219 */ /* 0x182fe40000001205 */
[----:B------:R-:W-:-:S05]  /*0d10*/  SHF.R.U32.HI R5, RZ, R12, R5 ;  /* 0x0000000cff057219 */ /* 0x000fca0000011605 */
[----:B------:R-:W1:Y:S01]  /*0d20*/  LDC R15, c[0x0][0x648] ;  /* 0x00019200ff0f7b82 */ /* 0x000e620000000800 */
[-CC-:B--2---:R-:W-:Y:S02]  /*0d30*/  SHF.R.U64 R27, R14, R20.reuse, R5.reuse ;  /* 0x000000140e1b7219 */ /* 0x184fe40000001205 */
[----:B------:R-:W-:-:S05]  /*0d40*/  SHF.R.U32.HI R5, RZ, R20, R5 ;  /* 0x00000014ff057219 */ /* 0x000fca0000011605 */
[----:B------:R-:W2:Y:S01]  /*0d50*/  LDC R21, c[0x0][0x638] ;  /* 0x00018e00ff157b82 */ /* 0x000ea20000000800 */
[-CC-:B---3--:R-:W-:Y:S02]  /*0d60*/  SHF.R.U64 R20, R27, R28.reuse, R5.reuse ;  /* 0x0000001c1b147219 */ /* 0x188fe40000001205 */
[-C--:B------:R-:W-:Y:S02]  /*0d70*/  SHF.L.U32 R3, R3, R28.reuse, RZ ;  /* 0x0000001c03037219 */ /* 0x080fe400000006ff */
[----:B------:R-:W-:Y:S01]  /*0d80*/  SHF.R.U32.HI R5, RZ, R28, R5 ;  /* 0x0000001cff057219 */ /* 0x000fe20000011605 */
[----:B------:R-:W-:Y:S01]  /*0d90*/  IMAD.MOV.U32 R4, RZ, RZ, R20 ;  /* 0x000000ffff047224 */ /* 0x000fe200078e0014 */
[----:B------:R-:W-:Y:S01]  /*0da0*/  LOP3.LUT R12, RZ, R3, RZ, 0x33, !PT ;  /* 0x00000003ff0c7212 */ /* 0x000fe200078e33ff */
[----:B------:R-:W3:Y:S01]  /*0db0*/  LDC R25, c[0x0][0x610] ;  /* 0x00018400ff197b82 */ /* 0x000ee20000000800 */
[----:B------:R-:W-:Y:S05]  /*0dc0*/  @!P0 BRA `(.L_x_10) ;  /* 0x0000000000288947 */ /* 0x000fea0003800000 */
[----:B------:R-:W4:Y:S02]  /*0dd0*/  LDC R3, c[0x0][0x64c] ;  /* 0x00019300ff037b82 */ /* 0x000f240000000800 */
[----:B----4-:R-:W-:-:S05]  /*0de0*/  IADD3 R3, P0, R20, R3, RZ ;  /* 0x0000000314037210 */ /* 0x010fca0007f1e0ff */
        /* <DEDUP_REMOVED lines=8> */
.L_x_10:
[----:B-1----:R-:W-:Y:S01]  /*0e70*/  SHF.R.U64 R4, R4, R15, R5 ;  /* 0x0000000f04047219 */ /* 0x002fe20000001205 */
[----:B0-----:R-:W-:Y:S01]  /*0e80*/  VIADD R5, R24, 0xffffffff ;  /* 0xffffffff18057836 */ /* 0x001fe20000000000 */
[----:B------:R-:W-:Y:S02]  /*0e90*/  SHF.L.U32 R3, R23, R28, RZ ;  /* 0x0000001c17037219 */ /* 0x000fe400000006ff */
[----:B------:R-:W-:Y:S01]  /*0ea0*/  LOP3.LUT R12, R27, R12, RZ, 0xc0, !PT ;  /* 0x0000000c1b0c7212 */ /* 0x000fe200078ec0ff */
[----:B------:R-:W-:Y:S01]  /*0eb0*/  IMAD.MOV R8, RZ, RZ, -R4 ;  /* 0x000000ffff087224 */ /* 0x000fe200078e0a04 */
[----:B------:R-:W-:Y:S02]  /*0ec0*/  SEL R6, R6, R29, !P1 ;  /* 0x0000001d06067207 */ /* 0x000fe40004800000 */
[----:B------:R-:W-:Y:S01]  /*0ed0*/  LOP3.LUT R5, R14, R5, RZ, 0xc0, !PT ;  /* 0x000000050e057212 */ /* 0x000fe200078ec0ff */
[----:B------:R-:W-:Y:S02]  /*0ee0*/  IMAD R9, R3, R4, R12 ;  /* 0x0000000403097224 */ /* 0x000fe400078e020c */
[----:B--2---:R-:W-:-:S02]  /*0ef0*/  IMAD R3, R8, R21, R20 ;  /* 0x0000001508037224 */ /* 0x004fc400078e0214 */
[----:B---3--:R-:W-:Y:S02]  /*0f00*/  IMAD R6, R9, R25, R6 ;  /* 0x0000001909067224 */ /* 0x008fe400078e0206 */
[----:B------:R-:W-:Y:S02]  /*0f10*/  IMAD R103, R3, R24, R5 ;  /* 0x0000001803677224 */ /* 0x000fe400078e0205 */
[----:B------:R-:W-:-:S03]  /*0f20*/  IMAD.MOV.U32 R4, RZ, RZ, 0x1 ;  /* 0x00000001ff047424 */ /* 0x000fc600078e00ff */
[----:B------:R-:W-:Y:S02]  /*0f30*/  SEL R100, R103, R6, !P1 ;  /* 0x0000000667647207 */ /* 0x000fe40004800000 */
[----:B------:R-:W-:Y:S02]  /*0f40*/  PRMT R3, R4, 0x7610, R3 ;  /* 0x0000761004037816 */ /* 0x000fe40000000003 */
[----:B------:R-:W-:-:S07]  /*0f50*/  SEL R103, R6, R103, !P1 ;  /* 0x0000006706677207 */ /* 0x000fce0004800000 */
.L_x_8:
[----:B------:R-:W-:-:S08]  /*0f60*/  NOP ;  /* 0x0000000000007918 */ /* 0x000fd00000000000 */
[----:B------:R-:W0:Y:S02]  /*0f70*/  USETMAXREG.TRY_ALLOC.CTAPOOL UP0, 0xe8 ;  /* 0x000000e8000079c8 */ /* 0x000e240008000600 */
[----:B0-----:R-:W-:-:S13]  /*0f80*/  PLOP3.LUT P0, PT, PT, PT, UP0, 0x80, 0x0 ;  /* 0x000000000000781c */ /* 0x001fda0003f0f008 */
[----:B------:R-:W-:Y:S05]  /*0f90*/  @!P0 BRA `(.L_x_8) ;  /* 0xfffffffc00f08947 */ /* 0x000fea000383ffff */
[----:B------:R-:W-:Y:S01]  /*0fa0*/  ULDC.64 UR4, c[0x0][0x598] ;  /* 0x0001660000047ab9 */ /* 0x000fe20000000a00 */
[----:B------:R-:W-:Y:S01]  /*0fb0*/  ULDC.64 UR38, c[0x0][0x208] ;  /* 0x0000820000267ab9 */ /* 0x000fe20000000a00 */
[----:B------:R-:W-:-:S04]  /*0fc0*/  ISETP.NE.U32.AND P0, PT, RZ, UR4, PT ;  /* 0x00000004ff007c0c */ /* 0x000fc8000bf05070 */
[----:B------:R-:W-:-:S13]  /*0fd0*/  ISETP.NE.AND.EX P0, PT, RZ, UR5, PT, P0 ;  /* 0x00000005ff007c0c */ /* 0x000fda000bf05300 */
[----:B------:R-:W-:Y:S05]  /*0fe0*/  @!P0 BRA `(.L_x_11) ;  /* 0x00000000001c8947 */ /* 0x000fea0003800000 */
[----:B------:R-:W0:Y:S02]  /*0ff0*/  LDC.64 R4, c[0x0][0x598] ;  /* 0x00016600ff047b82 */ /* 0x000e240000000a00 */
[----:B0-----:R-:W2:Y:S02]  /*1000*/  LDG.E.64 R4, desc[UR38][R4.64] ;  /* 0x0000002604047981 */ /* 0x001ea4000c1e1b00 */
[----:B--2---:R-:W-:-:S04]  /*1010*/  ISETP.NE.U32.AND P0, PT, R4, RZ, PT ;  /* 0x000000ff0400720c */ /* 0x004fc80003f05070 */
[----:B------:R-:W-:-:S13]  /*1020*/  ISETP.NE.AND.EX P0, PT, R5, RZ, PT, P0 ;  /* 0x000000ff0500720c */ /* 0x000fda0003f05300 */
[----:B------:R-:W-:Y:S05]  /*1030*/  @!P0 BRA `(.L_x_11) ;  /* 0x0000000000088947 */ /* 0x000fea0003800000 */
[----:B------:R0:W5:Y:S01]  /*1040*/  LD.E R23, desc[UR38][R4.64] ;  /* 0x0000002604177980 */ /* 0x000162000c101900 */
[----:B------:R-:W-:Y:S05]  /*1050*/  BRA `(.L_x_12) ;  /* 0x0000000000247947 */ /* 0x000fea0003800000 */
.L_x_11:
[----:B------:R-:W-:Y:S02]  /*1060*/  ULDC.64 UR4, c[0x0][0x588] ;  /* 0x0001620000047ab9 */ /* 0x000fe40000000a00 */
[----:B------:R-:W-:-:S04]  /*1070*/  ISETP.NE.U32.AND P0, PT, RZ, UR4, PT ;  /* 0x00000004ff007c0c */ /* 0x000fc8000bf05070 */
[----:B------:R-:W-:-:S13]  /*1080*/  ISETP.NE.AND.EX P0, PT, RZ, UR5, PT, P0 ;  /* 0x00000005ff007c0c */ /* 0x000fda000bf05300 */
[----:B------:R-:W-:Y:S05]  /*1090*/  @!P0 BRA `(.L_x_13) ;  /* 0x00000000000c8947 */ /* 0x000fea0003800000 */
[----:B------:R-:W0:Y:S02]  /*10a0*/  LDC.64 R4, c[0x0][0x588] ;  /* 0x00016200ff047b82 */ /* 0x000e240000000a00 */
[----:B0-----:R1:W5:Y:S01]  /*10b0*/  LDG.E R23, desc[UR38][R4.64] ;  /* 0x0000002604177981 */ /* 0x001362000c1e1900 */
[----:B------:R-:W-:Y:S05]  /*10c0*/  BRA `(.L_x_12) ;  /* 0x0000000000087947 */ /* 0x000fea0003800000 */
.L_x_13:
[----:B------:R-:W-:Y:S02]  /*10d0*/  ULDC UR4, c[0x0][0x580] ;  /* 0x0001600000047ab9 */ /* 0x000fe40000000800 */
[----:B------:R-:W-:-:S07]  /*10e0*/  IMAD.U32 R23, RZ, RZ, UR4 ;  /* 0x00000004ff177e24 */ /* 0x000fce000f8e00ff */
.L_x_12:
[----:B------:R-:W-:Y:S02]  /*10f0*/  ULDC.64 UR4, c[0x0][0x5a0] ;  /* 0x0001680000047ab9 */ /* 0x000fe40000000a00 */
[----:B------:R-:W-:-:S04]  /*1100*/  ISETP.NE.U32.AND P0, PT, RZ, UR4, PT ;  /* 0x00000004ff007c0c */ /* 0x000fc8000bf05070 */
[----:B------:R-:W-:-:S13]  /*1110*/  ISETP.NE.AND.EX P0, PT, RZ, UR5, PT, P0 ;  /* 0x00000005ff007c0c */ /* 0x000fda000bf05300 */
[----:B------:R-:W-:Y:S05]  /*1120*/  @!P0 BRA `(.L_x_14) ;  /* 0x00000000001c8947 */ /* 0x000fea0003800000 */
[----:B01----:R-:W0:Y:S02]  /*1130*/  LDC.64 R4, c[0x0][0x5a0] ;  /* 0x00016800ff047b82 */ /* 0x003e240000000a00 */
[----:B0-----:R-:W2:Y:S02]  /*1140*/  LDG.E.64 R4, desc[UR38][R4.64] ;  /* 0x0000002604047981 */ /* 0x001ea4000c1e1b00 */
[----:B--2---:R-:W-:-:S04]  /*1150*/  ISETP.NE.U32.AND P0, PT, R4, RZ, PT ;  /* 0x000000ff0400720c */ /* 0x004fc80003f05070 */
[----:B------:R-:W-:-:S13]  /*1160*/  ISETP.NE.AND.EX P0, PT, R5, RZ, PT, P0 ;  /* 0x000000ff0500720c */ /* 0x000fda0003f05300 */
[----:B------:R-:W-:Y:S05]  /*1170*/  @!P0 BRA `(.L_x_14) ;  /* 0x0000000000088947 */ /* 0x000fea0003800000 */
[----:B------:R0:W5:Y:S01]  /*1180*/  LD.E R90, desc[UR38][R4.64] ;  /* 0x00000026045a7980 */ /* 0x000162000c101900 */
[----:B------:R-:W-:Y:S05]  /*1190*/  BRA `(.L_x_15) ;  /* 0x0000000000247947 */ /* 0x000fea0003800000 */
.L_x_14:
[----:B------:R-:W-:Y:S02]  /*11a0*/  ULDC.64 UR4, c[0x0][0x590] ;  /* 0x0001640000047ab9 */ /* 0x000fe40000000a00 */
[----:B------:R-:W-:-:S04]  /*11b0*/  ISETP.NE.U32.AND P0, PT, RZ, UR4, PT ;  /* 0x00000004ff007c0c */ /* 0x000fc8000bf05070 */
[----:B------:R-:W-:-:S13]  /*11c0*/  ISETP.NE.AND.EX P0, PT, RZ, UR5, PT, P0 ;  /* 0x00000005ff007c0c */ /* 0x000fda000bf05300 */
[----:B------:R-:W-:Y:S05]  /*11d0*/  @!P0 BRA `(.L_x_16) ;  /* 0x00000000000c8947 */ /* 0x000fea0003800000 */
[----:B------:R-:W2:Y:S02]  /*11e0*/  LDC.64 R90, c[0x0][0x590] ;  /* 0x00016400ff5a7b82 */ /* 0x000ea40000000a00 */
[----:B--2---:R2:W5:Y:S01]  /*11f0*/  LDG.E R90, desc[UR38][R90.64] ;  /* 0x000000265a5a7981 */ /* 0x004562000c1e1900 */
[----:B------:R-:W-:Y:S05]  /*1200*/  BRA `(.L_x_15) ;  /* 0x0000000000087947 */ /* 0x000fea0003800000 */
.L_x_16:
[----:B------:R-:W-:Y:S02]  /*1210*/  ULDC UR4, c[0x0][0x584] ;  /* 0x0001610000047ab9 */ /* 0x000fe40000000800 */
[----:B------:R-:W-:-:S07]  /*1220*/  IMAD.U32 R90, RZ, RZ, UR4 ;  /* 0x00000004ff5a7e24 */ /* 0x000fce000f8e00ff */
.L_x_15:
[----:B------:R-:W-:-:S13]  /*1230*/  LOP3.LUT P0, RZ, R3, 0xff, RZ, 0xc0, !PT ;  /* 0x000000ff03ff7812 */ /* 0x000fda000780c0ff */
[----:B------:R-:W-:Y:S05]  /*1240*/  @!P0 EXIT ;  /* 0x000000000000894d */ /* 0x000fea0003800000 */
[----:B------:R-:W3:Y:S01]  /*1250*/  LDC R93, c[0x0][0x658] ;  /* 0x00019600ff5d7b82 */ /* 0x000ee20000000800 */
[----:B------:R-:W-:Y:S01]  /*1260*/  LOP3.LUT R7, R7, 0x1, RZ, 0xc0, !PT ;  /* 0x0000000107077812 */ /* 0x000fe200078ec0ff */
[----:B------:R-:W-:Y:S01]  /*1270*/  ULDC.64 UR6, c[0x0][0x288] ;  /* 0x0000a20000067ab9 */ /* 0x000fe20000000a00 */
[----:B------:R-:W-:Y:S01]  /*1280*/  SHF.R.U32.HI R3, RZ, 0x2, R95 ;  /* 0x00000002ff037819 */ /* 0x000fe2000001165f */
[----:B------:R-:W-:Y:S01]  /*1290*/  UIADD3 UR4, UR7, 0x3f, URZ ;  /* 0x0000003f07047890 */ /* 0x000fe2000fffe03f */
[----:B------:R-:W-:Y:S01]  /*12a0*/  SHF.R.U32.HI R0, RZ, 0x1, R0 ;  /* 0x00000001ff007819 */ /* 0x000fe20000011600 */
[----:B------:R-:W-:Y:S01]  /*12b0*/  IMAD.SHL.U32 R88, R7, 0x40, RZ ;  /* 0x0000004007587824 */ /* 0x000fe200078e00ff */
[----:B------:R-:W-:Y:S01]  /*12c0*/  LOP3.LUT R3, R3, 0x7, RZ, 0xc0, !PT ;  /* 0x0000000703037812 */ /* 0x000fe200078ec0ff */
[----:B------:R-:W4:Y:S01]  /*12d0*/  LDC.64 R8, c[0x0][0x5c8] ;  /* 0x00017200ff087b82 */ /* 0x000f220000000a00 */
[----:B------:R-:W-:Y:S01]  /*12e0*/  USHF.R.S32.HI UR5, URZ, 0x1f, UR4 ;  /* 0x0000001f3f057899 */ /* 0x000fe20008011404 */
[----:B------:R-:W-:Y:S01]  /*12f0*/  LOP3.LUT R0, R0, 0x30, RZ, 0xc0, !PT ;  /* 0x0000003000007812 */ /* 0x000fe200078ec0ff */
[----:B------:R-:W-:Y:S01]  /*1300*/  IMAD.MOV.U32 R6, RZ, RZ, 0x1 ;  /* 0x00000001ff067424 */ /* 0x000fe200078e00ff */
[--C-:B------:R-:W-:Y:S01]  /*1310*/  LOP3.LUT R88, R88, 0x40, R3.reuse, 0xe2, !PT ;  /* 0x0000004058587812 */ /* 0x100fe200078ee203 */
[----:B------:R-:W-:Y:S01]  /*1320*/  ULEA.HI UR5, UR5, UR4, URZ, 0x6 ;  /* 0x0000000405057291 */ /* 0x000fe2000f8f303f */
[-C--:B01----:R-:W-:Y:S01]  /*1330*/  IADD3 R4, RZ, -R0.reuse, -R3 ;  /* 0x80000000ff047210 */ /* 0x083fe20007ffe803 */
[----:B------:R-:W-:Y:S01]  /*1340*/  IMAD.U32 R5, RZ, RZ, UR6 ;  /* 0x00000006ff057e24 */ /* 0x000fe2000f8e00ff */
[----:B------:R-:W0:Y:S01]  /*1350*/  LDC R97, c[0x0][0x600] ;  /* 0x00018000ff617b82 */ /* 0x000e220000000800 */
[----:B------:R-:W-:Y:S01]  /*1360*/  LOP3.LUT R88, R88, R0, RZ, 0xfc, !PT ;  /* 0x0000000058587212 */ /* 0x000fe200078efcff */
[----:B------:R-:W-:Y:S01]  /*1370*/  IMAD.MOV.U32 R0, RZ, RZ, -0x1 ;  /* 0xffffffffff007424 */ /* 0x000fe200078e00ff */
[----:B------:R-:W-:Y:S01]  /*1380*/  USHF.R.S32.HI UR43, URZ, 0x6, UR5 ;  /* 0x000000063f2b7899 */ /* 0x000fe20008011405 */
[----:B------:R-:W-:Y:S01]  /*1390*/  LOP3.LUT R94, R95, 0x3, RZ, 0xc0, !PT ;  /* 0x000000035f5e7812 */ /* 0x000fe200078ec0ff */
[----:B------:R-:W-:Y:S01]  /*13a0*/  IMAD R4, R7, -0x40, R4 ;  /* 0xffffffc007047824 */ /* 0x000fe200078e0204 */
[C---:B------:R-:W-:Y:S01]  /*13b0*/  LOP3.LUT R96, R95.reuse, 0x80, RZ, 0xc0, !PT ;  /* 0x000000805f607812 */ /* 0x040fe200078ec0ff */
[----:B------:R-:W-:Y:S01]  /*13c0*/  UISETP.LT.AND UP0, UPT, UR43, 0x1, UPT ;  /* 0x000000012b00788c */ /* 0x000fe2000bf01270 */
[-C--:B---3--:R-:W-:Y:S01]  /*13d0*/  SHF.L.U32 R0, R0, R93.reuse, RZ ;  /* 0x0000005d00007219 */ /* 0x088fe200000006ff */
[----:B------:R-:W-:Y:S01]  /*13e0*/  ULDC UR4, c[0x0][0x284] ;  /* 0x0000a10000047ab9 */ /* 0x000fe20000000800 */
[----:B------:R-:W-:Y:S01]  /*13f0*/  IMAD R94, R94, -0x2, R5 ;  /* 0xfffffffe5e5e7824 */ /* 0x000fe200078e0205 */
[----:B------:R-:W-:Y:S01]  /*1400*/  USEL UR44, UR43, 0x1, UP0 ;  /* 0x000000012b2c7887 */ /* 0x000fe20008000000 */
[----:B------:R-:W-:Y:S01]  /*1410*/  SHF.L.U32 R93, R6, R93, RZ ;  /* 0x0000005d065d7219 */ /* 0x000fe200000006ff */
[----:B------:R-:W-:Y:S01]  /*1420*/  IMAD.SHL.U32 R95, R95, 0x2, RZ ;  /* 0x000000025f5f7824 */ /* 0x000fe200078e00ff */
[----:B------:R-:W-:Y:S01]  /*1430*/  LOP3.LUT R102, R18, 0x1, RZ, 0xfc, !PT ;  /* 0x0000000112667812 */ /* 0x000fe200078efcff */
[----:B------:R-:W-:Y:S01]  /*1440*/  VIADD R99, R4, UR4 ;  /* 0x0000000404637c36 */ /* 0x000fe20008000000 */
[C---:B----4-:R-:W-:Y:S01]  /*1450*/  SHF.L.U64.HI R92, R8.reuse, 0x3, R9 ;  /* 0x00000003085c7819 */ /* 0x050fe20000010209 */
[----:B--2---:R-:W-:Y:S01]  /*1460*/  IMAD.SHL.U32 R91, R8, 0x8, RZ ;  /* 0x00000008085b7824 */ /* 0x004fe200078e00ff */
[----:B------:R-:W-:Y:S01]  /*1470*/  SHF.R.U32.HI R96, RZ, 0x7, R96 ;  /* 0x00000007ff607819 */ /* 0x000fe20000011660 */
[----:B------:R-:W-:Y:S01]  /*1480*/  IMAD.MOV.U32 R89, RZ, RZ, RZ ;  /* 0x000000ffff597224 */ /* 0x000fe200078e00ff */
[----:B------:R-:W-:Y:S01]  /*1490*/  LOP3.LUT R98, RZ, R0, RZ, 0x33, !PT ;  /* 0x00000000ff627212 */ /* 0x000fe200078e33ff */
[----:B------:R-:W-:Y:S01]  /*14a0*/  UIADD3 UR44, UR43, -UR44, URZ ;  /* 0x8000002c2b2c7290 */ /* 0x000fe2000fffe03f */
[----:B------:R-:W-:Y:S01]  /*14b0*/  UMOV UR40, URZ ;  /* 0x0000003f00287c82 */ /* 0x000fe20008000000 */
[----:B0-----:R-:W-:Y:S01]  /*14c0*/  VIADD R97, R97, 0xffffffff ;  /* 0xffffffff61617836 */ /* 0x001fe20000000000 */
[----:B------:R-:W-:-:S09]  /*14d0*/  UMOV UR41, URZ ;  /* 0x0000003f00297c82 */ /* 0x000fd20008000000 */
.L_x_164:
[----:B0-----:R-:W0:Y:S01]  /*14e0*/  SHFL.IDX PT, R0, R96, RZ, 0x1f ;  /* 0x00001fff60007589 */ /* 0x001e2200000e0000 */
[----:B-1----:R-:W1:Y:S01]  /*14f0*/  S2UR UR7, SR_CgaCtaId ;  /* 0x00000000000779c3 */ /* 0x002e620000008800 */
[----:B------:R-:W-:Y:S01]  /*1500*/  UMOV UR6, 0x400 ;  /* 0x0000040000067882 */ /* 0x000fe20000000000 */
[----:B0-----:R-:W-:Y:S01]  /*1510*/  R2UR UR4, R0 ;  /* 0x00000000000472ca */ /* 0x001fe200000e0000 */
[----:B-1----:R-:W-:-:S12]  /*1520*/  ULEA UR6, UR7, UR6, 0x18 ;  /* 0x0000000607067291 */ /* 0x002fd8000f8ec03f */
[----:B------:R-:W-:-:S04]  /*1530*/  ULEA.HI UR5, UR4, UR4, URZ, 0x1 ;  /* 0x0000000404057291 */ /* 0x000fc8000f8f083f */
[----:B------:R-:W-:-:S04]  /*1540*/  ULOP3.LUT UR5, UR5, 0x7fffe, URZ, 0xc0, !UPT ;  /* 0x0007fffe05057892 */ /* 0x000fc8000f8ec03f */
[----:B------:R-:W-:-:S03]  /*1550*/  UIADD3 UR5, UR4, -UR5, URZ ;  /* 0x8000000504057290 */ /* 0x000fc6000fffe03f */
[----:B------:R-:W-:Y:S01]  /*1560*/  ULDC UR4, c[0x0][0x28c] ;  /* 0x0000a30000047ab9 */ /* 0x000fe20000000800 */
[----:B------:R-:W-:Y:S01]  /*1570*/  ULEA UR5, UR5, UR6, 0xd ;  /* 0x0000000605057291 */ /* 0x000fe2000f8e683f */
[----:B------:R-:W-:-:S03]  /*1580*/  ISETP.LT.AND P0, PT, RZ, UR4, PT ;  /* 0x00000004ff007c0c */ /* 0x000fc6000bf01270 */
[----:B------:R-:W-:-:S04]  /*1590*/  UIADD3 UR5, UR5, 0x180, URZ ;  /* 0x0000018005057890 */ /* 0x000fc8000fffe03f */
[----:B------:R-:W-:-:S04]  /*15a0*/  USHF.R.U32.HI UR5, URZ, 0x4, UR5 ;  /* 0x000000043f057899 */ /* 0x000fc80008011605 */
[----:B------:R-:W-:-:S04]  /*15b0*/  ULOP3.LUT UR5, UR5, 0x3fff, URZ, 0xc0, !UPT ;  /* 0x00003fff05057892 */ /* 0x000fc8000f8ec03f */
[----:B------:R-:W-:Y:S01]  /*15c0*/  ULOP3.LUT UR45, UR5, 0x10000, URZ, 0xfc, !UPT ;  /* 0x00010000052d7892 */ /* 0x000fe2000f8efc3f */
[----:B--2345:R-:W-:Y:S11]  /*15d0*/  @P0 BRA `(.L_x_17) ;  /* 0x0000000000400947 */ /* 0x03cff60003800000 */
[----:B------:R-:W-:Y:S01]  /*15e0*/  MOV R0, 0x0 ;  /* 0x0000000000007802 */ /* 0x000fe20000000f00 */
[----:B------:R-:W-:Y:S01]  /*15f0*/  ULDC.64 UR4, c[0x4][0x68] ;  /* 0x01001a0000047ab9 */ /* 0x000fe20000000a00 */
[----:B------:R-:W-:Y:S01]  /*1600*/  ULDC.64 UR6, c[0x4][0x8] ;  /* 0x0100020000067ab9 */ /* 0x000fe20000000a00 */
[----:B------:R-:W-:Y:S01]  /*1610*/  IMAD.U32 R4, RZ, RZ, UR4 ;  /* 0x00000004ff047e24 */ /* 0x000fe2000f8e00ff */
[----:B------:R0:W1:Y:S01]  /*1620*/  LDC.64 R14, c[0x4][R0] ;  /* 0x01000000000e7b82 */ /* 0x0000620000000a00 */
[----:B------:R-:W-:Y:S01]  /*1630*/  IMAD.U32 R5, RZ, RZ, UR5 ;  /* 0x00000005ff057e24 */ /* 0x000fe2000f8e00ff */
[----:B------:R-:W-:Y:S01]  /*1640*/  ULDC.64 UR4, c[0x4][0x70] ;  /* 0x01001c0000047ab9 */ /* 0x000fe20000000a00 */
[----:B------:R-:W-:Y:S02]  /*1650*/  IMAD.U32 R10, RZ, RZ, UR6 ;  /* 0x00000006ff0a7e24 */ /* 0x000fe4000f8e00ff */
[----:B------:R-:W-:Y:S02]  /*1660*/  IMAD.U32 R6, RZ, RZ, UR4 ;  /* 0x00000004ff067e24 */ /* 0x000fe4000f8e00ff */
[----:B------:R-:W-:-:S02]  /*1670*/  IMAD.U32 R7, RZ, RZ, UR5 ;  /* 0x00000005ff077e24 */ /* 0x000fc4000f8e00ff */
[----:B------:R-:W-:Y:S02]  /*1680*/  IMAD.U32 R11, RZ, RZ, UR7 ;  /* 0x00000007ff0b7e24 */ /* 0x000fe4000f8e00ff */
[----:B------:R-:W-:Y:S02]  /*1690*/  IMAD.MOV.U32 R8, RZ, RZ, 0x1e1 ;  /* 0x000001e1ff087424 */ /* 0x000fe400078e00ff */
[----:B------:R-:W-:Y:S02]  /*16a0*/  IMAD.MOV.U32 R12, RZ, RZ, 0x1 ;  /* 0x00000001ff0c7424 */ /* 0x000fe400078e00ff */
[----:B0-----:R-:W-:-:S07]  /*16b0*/  IMAD.MOV.U32 R13, RZ, RZ, RZ ;  /* 0x000000ffff0d7224 */ /* 0x001fce00078e00ff */
[----:B------:R-:W-:-:S07]  /*16c0*/  LEPC R20, `(.L_x_17) ;  /* 0x000000001014794e */ /* 0x000fce0000000000 */
[----:B-1---5:R-:W-:Y:S05]  /*16d0*/  CALL.ABS.NOINC R14 ;  /* 0x000000000e007343 */ /* 0x022fea0003c00000 */
.L_x_17:
[----:B------:R-:W-:-:S13]  /*16e0*/  ISETP.NE.AND P0, PT, R102, 0x3, PT ;  /* 0x000000036600780c */ /* 0x000fda0003f05270 */
[----:B------:R-:W-:Y:S05]  /*16f0*/  @!P0 BRA `(.L_x_18) ;  /* 0x0000000000048947 */ /* 0x000fea0003800000 */
[----:B------:R-:W-:Y:S01]  /*1700*/  BPT.TRAP 0x1 ;  /* 0x000000040000795c */ /* 0x000fe20000300000 */
.L_x_18:
[----:B------:R-:W0:Y:S01]  /*1710*/  S2UR UR5, SR_CgaCtaId ;  /* 0x00000000000579c3 */ /* 0x000e220000008800 */
[----:B------:R-:W-:Y:S01]  /*1720*/  UMOV UR4, 0x400 ;  /* 0x0000040000047882 */ /* 0x000fe20000000000 */
[----:B------:R-:W-:Y:S02]  /*1730*/  IMAD.U32 R0, RZ, RZ, UR40 ;  /* 0x00000028ff007e24 */ /* 0x000fe4000f8e00ff */
[----:B------:R-:W-:-:S03]  /*1740*/  IMAD.U32 R3, RZ, RZ, UR41 ;  /* 0x00000029ff037e24 */ /* 0x000fc6000f8e00ff */
[----:B------:R-:W-:Y:S01]  /*1750*/  SHF.L.U32 R0, R0, 0x1f, RZ ;  /* 0x0000001f00007819 */ /* 0x000fe200000006ff */
[----:B0-----:R-:W-:-:S06]  /*1760*/  ULEA UR4, UR5, UR4, 0x18 ;  /* 0x0000000405047291 */ /* 0x001fcc000f8ec03f */
[----:B------:R-:W-:-:S04]  /*1770*/  IMAD.U32 R6, RZ, RZ, UR4 ;  /* 0x00000004ff067e24 */ /* 0x000fc8000f8e00ff */
[----:B------:R-:W-:-:S04]  /*1780*/  IMAD R3, R3, 0x8, R6 ;  /* 0x0000000803037824 */ /* 0x000fc800078e0206 */
[----:B------:R0:W1:Y:S01]  /*1790*/  SYNCS.PHASECHK.TRANS64.TRYWAIT P1, [R3+URZ], R0 ;  /* 0x00000000030075a7 */ /* 0x000062000802017f */
[----:B------:R-:W-:Y:S05]  /*17a0*/  @!P0 BRA `(.L_x_19) ;  /* 0x0000000000048947 */ /* 0x000fea0003800000 */
[----:B------:R-:W-:Y:S01]  /*17b0*/  BPT.TRAP 0x1 ;  /* 0x000000040000795c */ /* 0x000fe20000300000 */
.L_x_19:
[----:B------:R-:W-:-:S05]  /*17c0*/  IMAD.U32 R4, RZ, RZ, UR44 ;  /* 0x0000002cff047e24 */ /* 0x000fca000f8e00ff */
[----:B------:R-:W-:Y:S01]  /*17d0*/  ISETP.GE.AND P2, PT, R4, 0x1, PT ;  /* 0x000000010400780c */ /* 0x000fe20003f46270 */
[----:B-1----:R-:W-:-:S12]  /*17e0*/  @P1 BRA `(.L_x_20) ;  /* 0x0000000000081947 */ /* 0x002fd80003800000 */
[----:B------:R-:W1:Y:S02]  /*17f0*/  SYNCS.PHASECHK.TRANS64.TRYWAIT P1, [R3+URZ], R0 ;  /* 0x00000000030075a7 */ /* 0x000e64000802017f */
[----:B-1----:R-:W-:Y:S05]  /*1800*/  @!P1 BRA `(.L_x_21) ;  /* 0x00000068000c9947 */ /* 0x002fea0003800000 */
.L_x_20:
[----:B------:R-:W-:Y:S05]  /*1810*/  WARPSYNC.ALL ;  /* 0x0000000000007948 */ /* 0x000fea0003800000 */
[----:B------:R-:W-:Y:S01]  /*1820*/  R2UR UR4, R6 ;  /* 0x00000000060472ca */ /* 0x000fe200000e0000 */
[----:B------:R-:W-:Y:S01]  /*1830*/  ULEA UR5, UR41, UR45, 0xa ;  /* 0x0000002d29057291 */ /* 0x000fe2000f8e503f */
[----:B------:R-:W-:Y:S01]  /*1840*/  WARPGROUP.ARRIVE ;  /* 0x00000000000079c5 */ /* 0x000fe20000000000 */
[----:B------:R-:W-:Y:S01]  /*1850*/  UMOV UR9, 0x40000040 ;  /* 0x4000004000097882 */ /* 0x000fe20000000000 */
[----:B------:R-:W-:-:S04]  /*1860*/  UMOV UR11, 0x40000040 ;  /* 0x40000040000b7882 */ /* 0x000fc80000000000 */
[----:B------:R-:W-:-:S05]  /*1870*/  UMOV UR8, UR5 ;  /* 0x0000000500087c82 */ /* 0x000fca0008000000 */
[----:B------:R-:W-:-:S04]  /*1880*/  UIADD3 UR4, UR4, 0x1c180, URZ ;  /* 0x0001c18004047890 */ /* 0x000fc8000fffe03f */
[----:B------:R-:W-:-:S04]  /*1890*/  USHF.R.U32.HI UR4, URZ, 0x4, UR4 ;  /* 0x000000043f047899 */ /* 0x000fc80008011604 */
[----:B------:R-:W-:-:S04]  /*18a0*/  ULOP3.LUT UR4, UR4, 0x3fff, URZ, 0xc0, !UPT ;  /* 0x00003fff04047892 */ /* 0x000fc8000f8ec03f */
[----:B------:R-:W-:-:S04]  /*18b0*/  ULOP3.LUT UR4, UR4, 0x10000, URZ, 0xfc, !UPT ;  /* 0x0001000004047892 */ /* 0x000fc8000f8efc3f */
[----:B------:R-:W-:-:S07]  /*18c0*/  ULEA UR6, UR41, UR4, 0xa ;  /* 0x0000000429067291 */ /* 0x000fce000f8e503f */
[----:B------:R-:W-:Y:S02]  /*18d0*/  UMOV UR10, UR6 ;  /* 0x00000006000a7c82 */ /* 0x000fe40008000000 */
[----:B------:R-:W-:Y:S01]  /*18e0*/  HGMMA.64x128x16.F32 R24, gdesc[UR8], RZ, !UPT, gsb0 ;  /* 0x01e00000081879f0 */ /* 0x000fe2000c0008ff */
[----:B------:R-:W-:Y:S02]  /*18f0*/  UIADD3 UR8, UR5, 0x2, URZ ;  /* 0x0000000205087890 */ /* 0x000fe4000fffe03f */
[----:B------:R-:W-:Y:S01]  /*1900*/  UIADD3 UR10, UR6, 0x2, URZ ;  /* 0x00000002060a7890 */ /* 0x000fe2000fffe03f */
[----:B------:R-:W-:Y:S01]  /*1910*/  UMOV UR9, 0x40000040 ;  /* 0x4000004000097882 */ /* 0x000fe20000000000 */
[----:B------:R-:W-:Y:S01]  /*1920*/  UMOV UR11, 0x40000040 ;  /* 0x40000040000b7882 */ /* 0x000fe20000000000 */
[----:B------:R-:W-:Y:S02]  /*1930*/  WARPGROUP.DEPBAR.LE gsb0, 0x0 ;  /* 0x00008000000079c5 */ /* 0x000fe40000010000 */
[----:B------:R-:W-:-:S06]  /*1940*/  WARPGROUP.ARRIVE ;  /* 0x00000000000079c5 */ /* 0x000fcc0000000000 */
[----:B------:R-:W-:Y:S01]  /*1950*/  HGMMA.64x128x16.F32 R24, gdesc[UR8], R24, gsb0 ;  /* 0x01e00000081879f0 */ /* 0x000fe20008000818 */
        /* <DEDUP_REMOVED lines=13> */
[----:B------:R-:W-:Y:S03]  /*1a30*/  HGMMA.64x128x16.F32 R24, gdesc[UR8], R24, gsb0 ;  /* 0x01e00000081879f0 */ /* 0x000fe60008000818 */
[----:B------:R-:W-:Y:S02]  /*1a40*/  WARPGROUP.DEPBAR.LE gsb0, 0x0 ;  /* 0x00008000000079c5 */ /* 0x000fe40000010000 */
[----:B------:R-:W-:Y:S05]  /*1a50*/  @!P2 BRA `(.L_x_22) ;  /* 0x000000040028a947 */ /* 0x000fea0003800000 */
[----:B------:R-:W-:Y:S01]  /*1a60*/  UIADD3 UR5, UR41, 0x1, URZ ;  /* 0x0000000129057890 */ /* 0x000fe2000fffe03f */
[----:B01----:R-:W-:Y:S02]  /*1a70*/  IMAD.U32 R0, RZ, RZ, UR44 ;  /* 0x0000002cff007e24 */ /* 0x003fe4000f8e00ff */
[----:B------:R-:W-:Y:S01]  /*1a80*/  IMAD.U32 R3, RZ, RZ, UR41 ;  /* 0x00000029ff037e24 */ /* 0x000fe2000f8e00ff */
[----:B------:R-:W-:-:S04]  /*1a90*/  UISETP.NE.AND UP0, UPT, UR5, 0x7, UPT ;  /* 0x000000070500788c */ /* 0x000fc8000bf05270 */
[----:B------:R-:W-:Y:S02]  /*1aa0*/  USEL UR6, URZ, 0x1, UP0 ;  /* 0x000000013f067887 */ /* 0x000fe40008000000 */
[----:B------:R-:W-:Y:S02]  /*1ab0*/  USEL UR5, UR5, URZ, UP0 ;  /* 0x0000003f05057287 */ /* 0x000fe40008000000 */
[----:B------:R-:W-:-:S06]  /*1ac0*/  ULOP3.LUT UR6, UR40, UR6, URZ, 0x3c, !UPT ;  /* 0x0000000628067292 */ /* 0x000fcc000f8e3c3f */
[----:B------:R-:W-:-:S07]  /*1ad0*/  IMAD.U32 R7, RZ, RZ, UR6 ;  /* 0x00000006ff077e24 */ /* 0x000fce000f8e00ff */
.L_x_29:
[----:B------:R-:W-:Y:S05]  /*1ae0*/  @!P0 BRA `(.L_x_23) ;  /* 0x0000000000048947 */ /* 0x000fea0003800000 */
[----:B------:R-:W-:Y:S01]  /*1af0*/  BPT.TRAP 0x1 ;  /* 0x000000040000795c */ /* 0x000fe20000300000 */
.L_x_23:
[----:B------:R-:W0:Y:S01]  /*1b00*/  S2UR UR7, SR_CgaCtaId ;  /* 0x00000000000779c3 */ /* 0x000e220000008800 */
[----:B------:R-:W-:Y:S01]  /*1b10*/  UMOV UR6, 0x400 ;  /* 0x0000040000067882 */ /* 0x000fe20000000000 */
[----:B------:R-:W-:Y:S01]  /*1b20*/  IMAD.U32 R5, RZ, RZ, UR5 ;  /* 0x00000005ff057e24 */ /* 0x000fe2000f8e00ff */
[----:B------:R-:W-:Y:S01]  /*1b30*/  SHF.L.U32 R4, R7, 0x1f, RZ ;  /* 0x0000001f07047819 */ /* 0x000fe200000006ff */
[----:B0-----:R-:W-:-:S06]  /*1b40*/  ULEA UR6, UR7, UR6, 0x18 ;  /* 0x0000000607067291 */ /* 0x001fcc000f8ec03f */
[----:B------:R-:W-:-:S04]  /*1b50*/  IMAD.U32 R6, RZ, RZ, UR6 ;  /* 0x00000006ff067e24 */ /* 0x000fc8000f8e00ff */
[----:B------:R-:W-:-:S04]  /*1b60*/  IMAD R5, R5, 0x8, R6 ;  /* 0x0000000805057824 */ /* 0x000fc800078e0206 */
[----:B------:R0:W1:Y:S01]  /*1b70*/  SYNCS.PHASECHK.TRANS64.TRYWAIT P1, [R5+URZ], R4 ;  /* 0x00000004050075a7 */ /* 0x000062000802017f */
[----:B------:R-:W-:Y:S05]  /*1b80*/  @!P0 BRA `(.L_x_24) ;  /* 0x0000000000048947 */ /* 0x000fea0003800000 */
[----:B------:R-:W-:Y:S01]  /*1b90*/  BPT.TRAP 0x1 ;  /* 0x000000040000795c */ /* 0x000fe20000300000 */
.L_x_24:
[----:B-1----:R-:W-:Y:S05]  /*1ba0*/  @P1 BRA `(.L_x_25) ;  /* 0x0000000000081947 */ /* 0x002fea0003800000 */
[----:B------:R-:W1:Y:S02]  /*1bb0*/  SYNCS.PHASECHK.TRANS64.TRYWAIT P1, [R5+URZ], R4 ;  /* 0x00000004050075a7 */ /* 0x000e64000802017f */
[----:B-1----:R-:W-:Y:S05]  /*1bc0*/  @!P1 BRA `(.L_x_26) ;  /* 0x0000006400309947 */ /* 0x002fea0003800000 */
.L_x_25:
[----:B------:R-:W-:Y:S01]  /*1bd0*/  ULEA UR6, UR5, UR45, 0xa ;  /* 0x0000002d05067291 */ /* 0x000fe2000f8e503f */
[----:B------:R-:W-:Y:S01]  /*1be0*/  WARPGROUP.ARRIVE ;  /* 0x00000000000079c5 */ /* 0x000fe20000000000 */
[----:B------:R-:W-:Y:S01]  /*1bf0*/  ULEA UR7, UR5, UR4, 0xa ;  /* 0x0000000405077291 */ /* 0x000fe2000f8e503f */
[----:B------:R-:W-:Y:S01]  /*1c00*/  UMOV UR9, 0x40000040 ;  /* 0x4000004000097882 */ /* 0x000fe20000000000 */
[----:B------:R-:W-:-:S03]  /*1c10*/  UMOV UR11, 0x40000040 ;  /* 0x40000040000b7882 */ /* 0x000fc60000000000 */
[----:B------:R-:W-:Y:S02]  /*1c20*/  UMOV UR8, UR6 ;  /* 0x0000000600087c82 */ /* 0x000fe40008000000 */
[----:B------:R-:W-:Y:S02]  /*1c30*/  UMOV UR10, UR7 ;  /* 0x00000007000a7c82 */ /* 0x000fe40008000000 */
[----:B------:R-:W-:Y:S01]  /*1c40*/  HGMMA.64x128x16.F32 R24, gdesc[UR8], R24, gsb0 ;  /* 0x01e00000081879f0 */ /* 0x000fe20008000818 */
[----:B------:R-:W-:Y:S02]  /*1c50*/  UIADD3 UR8, UR6, 0x2, URZ ;  /* 0x0000000206087890 */ /* 0x000fe4000fffe03f */
[----:B------:R-:W-:Y:S01]  /*1c60*/  UIADD3 UR10, UR7, 0x2, URZ ;  /* 0x00000002070a7890 */ /* 0x000fe2000fffe03f */
[----:B------:R-:W-:Y:S01]  /*1c70*/  UMOV UR9, 0x40000040 ;  /* 0x4000004000097882 */ /* 0x000fe20000000000 */
[----:B------:R-:W-:Y:S01]  /*1c80*/  UMOV UR11, 0x40000040 ;  /* 0x40000040000b7882 */ /* 0x000fe20000000000 */
[----:B------:R-:W-:-:S02]  /*1c90*/  WARPGROUP.DEPBAR.LE gsb0, 0x0 ;  /* 0x00008000000079c5 */ /* 0x000fc40000010000 */
        /* <DEDUP_REMOVED lines=18> */
[----:B------:R-:W-:Y:S01]  /*1dc0*/  BPT.TRAP 0x1 ;  /* 0x000000040000795c */ /* 0x000fe20000300000 */
.L_x_27:
[----:B------:R-:W-:-:S13]  /*1dd0*/  ISETP.NE.AND P1, PT, R22, RZ, PT ;  /* 0x000000ff1600720c */ /* 0x000fda0003f25270 */
[----:B01----:R-:W-:-:S04]  /*1de0*/  @P1 IMAD R4, R3, 0x8, R6 ;  /* 0x0000000803041824 */ /* 0x003fc800078e0206 */
[----:B------:R-:W-:-:S05]  /*1df0*/  @P1 VIADD R4, R4, 0x38 ;  /* 0x0000003804041836 */ /* 0x000fca0000000000 */
[----:B------:R-:W-:-:S04]  /*1e00*/  @P1 PRMT R4, R19, 0x654, R4 ;  /* 0x0000065413041816 */ /* 0x000fc80000000004 */
[----:B------:R0:W-:Y:S01]  /*1e10*/  @P1 SYNCS.ARRIVE.TRANS64.RED.A1T0 RZ, [R4+URZ], RZ ;  /* 0x000000ff04ff19a7 */ /* 0x0001e2000810043f */
[----:B------:R-:W-:-:S13]  /*1e20*/  ISETP.GT.U32.AND P1, PT, R18, 0x1, PT ;  /* 0x000000011200780c */ /* 0x000fda0003f24070 */
[----:B0-----:R-:W-:Y:S05]  /*1e30*/  @P1 BRA `(.L_x_28) ;  /* 0x0000000000041947 */ /* 0x001fea0003800000 */
[----:B------:R-:W-:Y:S01]  /*1e40*/  BPT.TRAP 0x1 ;  /* 0x000000040000795c */ /* 0x000fe20000300000 */
.L_x_28:
[----:B------:R-:W-:Y:S01]  /*1e50*/  UIADD3 UR5, UR5, 0x1, URZ ;  /* 0x0000000105057890 */ /* 0x000fe2000fffe03f */
[C---:B------:R-:W-:Y:S01]  /*1e60*/  ISETP.GT.AND P2, PT, R0.reuse, 0x1, PT ;  /* 0x000000010000780c */ /* 0x040fe20003f44270 */
[----:B------:R-:W-:Y:S02]  /*1e70*/  VIADD R3, R3, 0x1 ;  /* 0x0000000103037836 */ /* 0x000fe40000000000 */
[----:B------:R-:W-:Y:S01]  /*1e80*/  UISETP.NE.AND UP0, UPT, UR5, 0x7, UPT ;  /* 0x000000070500788c */ /* 0x000fe2000bf05270 */
[----:B------:R-:W-:Y:S02]  /*1e90*/  VIADD R0, R0, 0xffffffff ;  /* 0xffffffff00007836 */ /* 0x000fe40000000000 */
[C---:B------:R-:W-:Y:S01]  /*1ea0*/  ISETP.NE.AND P1, PT, R3.reuse, 0x7, PT ;  /* 0x000000070300780c */ /* 0x040fe20003f25270 */
[----:B------:R-:W-:Y:S02]  /*1eb0*/  USEL UR6, URZ, 0x1, UP0 ;  /* 0x000000013f067887 */ /* 0x000fe40008000000 */
[----:B------:R-:W-:Y:S01]  /*1ec0*/  USEL UR5, UR5, URZ, UP0 ;  /* 0x0000003f05057287 */ /* 0x000fe20008000000 */
[----:B------:R-:W-:-:S03]  /*1ed0*/  SEL R3, R3, RZ, P1 ;  /* 0x000000ff03037207 */ /* 0x000fc60000800000 */
[----:B------:R-:W-:Y:S01]  /*1ee0*/  LOP3.LUT R7, R7, UR6, RZ, 0x3c, !PT ;  /* 0x0000000607077c12 */ /* 0x000fe2000f8e3cff */
[----:B------:R-:W-:Y:S07]  /*1ef0*/  @P2 BRA `(.L_x_29) ;  /* 0xfffffff800f82947 */ /* 0x000fee000383ffff */
.L_x_22:
[----:B01----:R-:W0:Y:S02]  /*1f00*/  LDC R0, c[0x0][0x28c] ;  /* 0x0000a300ff007b82 */ /* 0x003e240000000800 */
[----:B0-----:R-:W-:-:S13]  /*1f10*/  ISETP.GE.AND P1, PT, R0, 0x1, PT ;  /* 0x000000010000780c */ /* 0x001fda0003f26270 */
[----:B------:R-:W-:Y:S05]  /*1f20*/  @!P1 BRA `(.L_x_30) ;  /* 0x0000000000509947 */ /* 0x000fea0003800000 */
[----:B------:R-:W-:Y:S05]  /*1f30*/  @!P0 BRA `(.L_x_31) ;  /* 0x0000000000048947 */ /* 0x000fea0003800000 */
[----:B------:R-:W-:Y:S01]  /*1f40*/  BPT.TRAP 0x1 ;  /* 0x000000040000795c */ /* 0x000fe20000300000 */
.L_x_31:
[----:B------:R-:W-:Y:S01]  /*1f50*/  ISETP.NE.AND P0, PT, R22, RZ, PT ;  /* 0x000000ff1600720c */ /* 0x000fe20003f05270 */
[----:B------:R-:W-:Y:S01]  /*1f60*/  BSSY B0, `(.L_x_32) ;  /* 0x000000e000007945 */ /* 0x000fe20003800000 */
[----:B------:R-:W-:-:S11]  /*1f70*/  ISETP.GT.U32.AND P1, PT, R18, 0x1, PT ;  /* 0x000000011200780c */ /* 0x000fd60003f24070 */
[----:B------:R-:W-:Y:S05]  /*1f80*/  @!P0 BRA `(.L_x_33) ;  /* 0x00000000002c8947 */ /* 0x000fea0003800000 */
[----:B------:R-:W-:-:S04]  /*1f90*/  UIADD3 UR6, UR44, UR41, URZ ;  /* 0x000000292c067290 */ /* 0x000fc8000fffe03f */
[----:B------:R-:W-:-:S04]  /*1fa0*/  UIMAD.WIDE.U32 UR4, UR6, 0x24924925, URZ ;  /* 0x24924925060478a5 */ /* 0x000fc8000f8e003f */
[----:B------:R-:W-:-:S04]  /*1fb0*/  UIADD3 UR4, UR6, -UR5, URZ ;  /* 0x8000000506047290 */ /* 0x000fc8000fffe03f */
[----:B------:R-:W-:-:S04]  /*1fc0*/  ULEA.HI UR4, UR4, UR5, URZ, 0x1f ;  /* 0x0000000504047291 */ /* 0x000fc8000f8ff83f */
[----:B------:R-:W-:-:S04]  /*1fd0*/  USHF.R.U32.HI UR4, URZ, 0x2, UR4 ;  /* 0x000000023f047899 */ /* 0x000fc80008011604 */
[----:B------:R-:W-:-:S06]  /*1fe0*/  UIMAD UR4, UR4, -0x7, UR6 ;  /* 0xfffffff9040478a4 */ /* 0x000fcc000f8e0206 */
[----:B------:R-:W-:-:S04]  /*1ff0*/  IMAD.U32 R3, RZ, RZ, UR4 ;  /* 0x00000004ff037e24 */ /* 0x000fc8000f8e00ff */
[----:B------:R-:W-:-:S04]  /*2000*/  IMAD R0, R3, 0x8, R6 ;  /* 0x0000000803007824 */ /* 0x000fc800078e0206 */
[----:B------:R-:W-:-:S05]  /*2010*/  VIADD R0, R0, 0x38 ;  /* 0x0000003800007836 */ /* 0x000fca0000000000 */
[----:B------:R-:W-:-:S04]  /*2020*/  PRMT R0, R19, 0x654, R0 ;  /* 0x0000065413007816 */ /* 0x000fc80000000000 */
[----:B------:R0:W-:Y:S03]  /*2030*/  SYNCS.ARRIVE.TRANS64.RED.A1T0 RZ, [R0+URZ], RZ ;  /* 0x000000ff00ff79a7 */ /* 0x0001e6000810043f */
.L_x_33:
[----:B------:R-:W-:Y:S05]  /*2040*/  BSYNC B0 ;  /* 0x0000000000007941 */ /* 0x000fea0003800000 */
.L_x_32:
[----:B------:R-:W-:Y:S05]  /*2050*/  @P1 BRA `(.L_x_30) ;  /* 0x0000000000041947 */ /* 0x000fea0003800000 */
[----:B------:R-:W-:Y:S01]  /*2060*/  BPT.TRAP 0x1 ;  /* 0x000000040000795c */ /* 0x000fe20000300000 */
.L_x_30:
[----:B------:R-:W-:Y:S01]  /*2070*/  UISETP.GE.U32.AND UP1, UPT, UR43, 0x7, UPT ;  /* 0x000000072b00788c */ /* 0x000fe2000bf26070 */
[----:B------:R-:W-:Y:S01]  /*2080*/  IMAD.SHL.U32 R100, R100, 0x80, RZ ;  /* 0x0000008064647824 */ /* 0x000fe200078e00ff */
[----:B------:R-:W-:Y:S01]  /*2090*/  UIADD3 UR41, UR43, UR41, URZ ;  /* 0x000000292b297290 */ /* 0x000fe2000fffe03f */
[----:B------:R-:W-:Y:S01]  /*20a0*/  SHF.R.S32.HI R11, RZ, 0x1f, R101 ;  /* 0x0000001fff0b7819 */ /* 0x000fe20000011465 */
[----:B------:R-:W-:Y:S01]  /*20b0*/  ULDC UR10, c[0x0][0x288] ;  /* 0x0000a200000a7ab9 */ /* 0x000fe20000000800 */
[----:B------:R-:W-:Y:S01]  /*20c0*/  IMAD.SHL.U32 R6, R103, 0x80, RZ ;  /* 0x0000008067067824 */ /* 0x000fe200078e00ff */
[C---:B------:R-:W-:Y:S01]  /*20d0*/  LOP3.LUT R8, R100.reuse, 0x6, R95, 0xf8, !PT ;  /* 0x0000000664087812 */ /* 0x040fe200078ef85f */
[----:B------:R-:W-:Y:S01]  /*20e0*/  UISETP.GT.U32.AND UP0, UPT, UR41, 0x6, UPT ;  /* 0x000000062900788c */ /* 0x000fe2000bf04070 */
[----:B------:R-:W-:Y:S01]  /*20f0*/  ISETP.GE.AND P0, PT, R100, UR10, PT ;  /* 0x0000000a64007c0c */ /* 0x000fe2000bf06270 */
[----:B------:R-:W-:Y:S01]  /*2100*/  ULDC.64 UR6, c[0x0][0x5d0] ;  /* 0x0001740000067ab9 */ /* 0x000fe20000000a00 */
[----:B------:R-:W-:Y:S01]  /*2110*/  ULDC UR11, c[0x0][0x284] ;  /* 0x0000a100000b7ab9 */ /* 0x000fe20000000800 */
[----:B------:R-:W-:Y:S01]  /*2120*/  @UP1 UIMAD.WIDE.U32 UR4, UR41, 0x24924925, URZ ;  /* 0x24924925290418a5 */ /* 0x000fe2000f8e003f */
[----:B------:R-:W-:Y:S01]  /*2130*/  SHF.R.S32.HI R9, RZ, 0x1f, R8 ;  /* 0x0000001fff097819 */ /* 0x000fe20000011408 */
[----:B0-----:R-:W-:Y:S01]  /*2140*/  IMAD R0, R11, UR6, RZ ;  /* 0x000000060b007c24 */ /* 0x001fe2000f8e02ff */
[----:B------:R-:W-:Y:S01]  /*2150*/  UISETP.LT.U32.AND UP0, UPT, UR43, 0x7, UP0 ;  /* 0x000000072b00788c */ /* 0x000fe20008701070 */
[----:B------:R-:W-:Y:S01]  /*2160*/  ISETP.GE.OR P0, PT, R6, UR11, P0 ;  /* 0x0000000b06007c0c */ /* 0x000fe20008706670 */
[----:B------:R-:W-:Y:S01]  /*2170*/  @UP1 UIADD3 UR4, UR41, -UR5, URZ ;  /* 0x8000000529041290 */ /* 0x000fe2000fffe03f */
[C---:B------:R-:W-:Y:S01]  /*2180*/  IMAD R3, R101.reuse, UR7, R0 ;  /* 0x0000000765037c24 */ /* 0x040fe2000f8e0200 */
[----:B------:R-:W-:Y:S01]  /*2190*/  ULDC.64 UR8, c[0x0][0x5c8] ;  /* 0x0001720000087ab9 */ /* 0x000fe20000000a00 */
[----:B------:R-:W-:Y:S01]  /*21a0*/  IMAD.WIDE.U32 R4, R101, UR6, R8 ;  /* 0x0000000665047c25 */ /* 0x000fe2000f8e0008 */
[----:B------:R-:W-:-:S02]  /*21b0*/  USEL UR6, URZ, 0x1, !UP0 ;  /* 0x000000013f067887 */ /* 0x000fc4000c000000 */
[----:B------:R-:W-:Y:S01]  /*21c0*/  @UP1 ULEA.HI UR4, UR4, UR5, URZ, 0x1f ;  /* 0x0000000504041291 */ /* 0x000fe2000f8ff83f */
[----:B------:R-:W-:Y:S01]  /*21d0*/  IMAD.WIDE R104, R103, 0x80, R88 ;  /* 0x0000008067687825 */ /* 0x000fe200078e0258 */
[----:B------:R-:W-:Y:S02]  /*21e0*/  ULOP3.LUT UR40, UR40, UR6, URZ, 0x3c, !UPT ;  /* 0x0000000628287292 */ /* 0x000fe4000f8e3c3f */
[----:B------:R-:W-:Y:S01]  /*21f0*/  @UP1 USHF.R.U32.HI UR4, URZ, 0x2, UR4 ;  /* 0x000000023f041899 */ /* 0x000fe20008011604 */
[----:B------:R-:W-:Y:S02]  /*2200*/  IMAD.IADD R5, R5, 0x1, R3 ;  /* 0x0000000105057824 */ /* 0x000fe400078e0203 */
[----:B------:R-:W-:Y:S01]  /*2210*/  IMAD R3, R105, UR8, RZ ;  /* 0x0000000869037c24 */ /* 0x000fe2000f8e02ff */
[----:B------:R-:W-:Y:S01]  /*2220*/  @UP1 ULOP3.LUT UR40, UR40, 0x1, UR4, 0x78, !UPT ;  /* 0x0000000128281892 */ /* 0x000fe2000f8e7804 */
[----:B------:R-:W-:-:S04]  /*2230*/  IMAD.WIDE.U32 R106, R104, UR8, R4 ;  /* 0x00000008686a7c25 */ /* 0x000fc8000f8e0004 */
[----:B------:R-:W-:Y:S02]  /*2240*/  IMAD R7, R104, UR9, R3 ;  /* 0x0000000968077c24 */ /* 0x000fe4000f8e0203 */
[----:B------:R-:W-:Y:S01]  /*2250*/  IMAD.MOV.U32 R0, RZ, RZ, -0x1 ;  /* 0xffffffffff007424 */ /* 0x000fe200078e00ff */
[----:B------:R-:W-:Y:S06]  /*2260*/  @P0 BRA `(.L_x_34) ;  /* 0x00000040001c0947 */ /* 0x000fec0003800000 */
[----:B-----5:R-:W-:Y:S01]  /*2270*/  FSETP.NEU.AND P0, PT, R90, RZ, PT ;  /* 0x000000ff5a00720b */ /* 0x020fe20003f0d000 */
[----:B------:R-:W-:Y:S01]  /*2280*/  IMAD.IADD R4, R94, 0x1, -R100 ;  /* 0x000000015e047824 */ /* 0x000fe200078e0a64 */
[----:B------:R-:W-:Y:S01]  /*2290*/  BSSY B0, `(.L_x_34) ;  /* 0x0000404000007945 */ /* 0x000fe20003800000 */
[----:B------:R-:W-:Y:S02]  /*22a0*/  IMAD.IADD R3, R99, 0x1, -R6 ;  /* 0x0000000163037824 */ /* 0x000fe400078e0a06 */
[----:B------:R-:W-:Y:S01]  /*22b0*/  IMAD.IADD R103, R107, 0x1, R7 ;  /* 0x000000016b677824 */ /* 0x000fe200078e0207 */
[----:B------:R-:W-:-:S04]  /*22c0*/  ISETP.GT.AND P2, PT, R4, RZ, PT ;  /* 0x000000ff0400720c */ /* 0x000fc80003f44270 */
[----:B------:R-:W-:-:S03]  /*22d0*/  ISETP.GT.AND P1, PT, R3, RZ, P2 ;  /* 0x000000ff0300720c */ /* 0x000fc60001724270 */
[----:B------:R-:W-:Y:S10]  /*22e0*/  @!P0 BRA `(.L_x_35) ;  /* 0x0000002c00288947 */ /* 0x000ff40003800000 */
[----:B------:R-:W0:Y:S01]  /*22f0*/  LDC.64 R110, c[0x0][0x5b8] ;  /* 0x00016e00ff6e7b82 */ /* 0x000e220000000a00 */
[----:B------:R-:W-:-:S07]  /*2300*/  ULDC.64 UR4, c[0x0][0x5c0] ;  /* 0x0001700000047ab9 */ /* 0x000fce0000000a00 */
[----:B------:R-:W1:Y:S08]  /*2310*/  LDC.64 R112, c[0x0][0x5b0] ;  /* 0x00016c00ff707b82 */ /* 0x000e700000000a00 */
[----:B------:R-:W2:Y:S01]  /*2320*/  LDC.64 R114, c[0x0][0x5a8] ;  /* 0x00016a00ff727b82 */ /* 0x000ea20000000a00 */
[-C--:B0-----:R-:W-:Y:S02]  /*2330*/  IMAD R6, R11, R110.reuse, RZ ;  /* 0x0000006e0b067224 */ /* 0x081fe400078e02ff */
[----:B------:R-:W-:-:S04]  /*2340*/  IMAD.WIDE.U32 R108, R101, R110, R8 ;  /* 0x0000006e656c7225 */ /* 0x000fc800078e0008 */
[----:B------:R-:W-:Y:S02]  /*2350*/  IMAD R107, R101, R111, R6 ;  /* 0x0000006f656b7224 */ /* 0x000fe400078e0206 */
[-C--:B-1----:R-:W-:Y:S02]  /*2360*/  IMAD R5, R105, R112.reuse, RZ ;  /* 0x0000007069057224 */ /* 0x082fe400078e02ff */
[----:B------:R-:W-:Y:S02]  /*2370*/  IMAD.IADD R13, R109, 0x1, R107 ;  /* 0x000000016d0d7824 */ /* 0x000fe400078e026b */
[----:B------:R-:W-:Y:S02]  /*2380*/  IMAD.MOV.U32 R12, RZ, RZ, R108 ;  /* 0x000000ffff0c7224 */ /* 0x000fe400078e006c */
[C---:B------:R-:W-:Y:S02]  /*2390*/  IMAD R111, R104.reuse, R113, R5 ;  /* 0x00000071686f7224 */ /* 0x040fe400078e0205 */
[----:B------:R-:W-:-:S04]  /*23a0*/  IMAD.WIDE.U32 R6, R104, R112, R12 ;  /* 0x0000007068067225 */ /* 0x000fc800078e000c */
[----:B------:R-:W-:Y:S01]  /*23b0*/  IMAD.IADD R5, R7, 0x1, R111 ;  /* 0x0000000107057824 */ /* 0x000fe200078e026f */
[----:B--2---:R-:W-:-:S04]  /*23c0*/  LEA R14, P0, R6, R114, 0x1 ;  /* 0x00000072060e7211 */ /* 0x004fc800078008ff */
[----:B------:R-:W-:-:S05]  /*23d0*/  LEA.HI.X R15, R6, R115, R5, 0x1, P0 ;  /* 0x00000073060f7211 */ /* 0x000fca00000f0c05 */
[----:B------:R0:W2:Y:S01]  /*23e0*/  @P1 LDG.E.LTC128B.U16 R5, desc[UR38][R14.64] ;  /* 0x000000260e051981 */ /* 0x0000a2000c1e1520 */
[----:B------:R-:W-:Y:S01]  /*23f0*/  LEA R10, P0, R106, UR4, 0x1 ;  /* 0x000000046a0a7c11 */ /* 0x000fe2000f8008ff */
[----:B------:R-:W-:Y:S01]  /*2400*/  IMAD.WIDE.U32 R6, R104, R112, R8 ;  /* 0x0000007068067225 */ /* 0x000fe200078e0008 */
[----:B------:R-:W-:Y:S03]  /*2410*/  BSSY B1, `(.L_x_36) ;  /* 0x0000012000017945 */ /* 0x000fe60003800000 */
[----:B------:R-:W-:Y:S02]  /*2420*/  IMAD.IADD R7, R111, 0x1, R7 ;  /* 0x000000016f077824 */ /* 0x000fe400078e0207 */
[----:B------:R-:W-:Y:S01]  /*2430*/  IMAD.WIDE.U32 R20, R101, R110, R6 ;  /* 0x0000006e65147225 */ /* 0x000fe200078e0006 */
[----:B0-----:R-:W-:-:S03]  /*2440*/  SHF.L.U64.HI R15, R112, 0x3, R113 ;  /* 0x00000003700f7819 */ /* 0x001fc60000010271 */
[----:B------:R-:W-:Y:S01]  /*2450*/  IMAD.IADD R7, R107, 0x1, R21 ;  /* 0x000000016b077824 */ /* 0x000fe200078e0215 */
[----:B------:R-:W-:Y:S01]  /*2460*/  LEA R6, P4, R20, R114, 0x1 ;  /* 0x0000007214067211 */ /* 0x000fe200078808ff */
[----:B------:R-:W-:-:S03]  /*2470*/  IMAD.SHL.U32 R14, R112, 0x8, RZ ;  /* 0x00000008700e7824 */ /* 0x000fc600078e00ff */
[----:B------:R-:W-:Y:S01]  /*2480*/  LEA.HI.X R7, R20, R115, R7, 0x1, P4 ;  /* 0x0000007314077211 */ /* 0x000fe200020f0c07 */
[----:B--2---:R-:W-:-:S05]  /*2490*/  HADD2.F32 R11, -RZ, R5.H0_H0 ;  /* 0x20000005ff0b7230 */ /* 0x004fca0000004100 */
[----:B------:R-:W-:-:S04]  /*24a0*/  FMUL R11, R11, R90 ;  /* 0x0000005a0b0b7220 */ /* 0x000fc80000400000 */
[----:B------:R-:W-:Y:S01]  /*24b0*/  FFMA R24, R24, R23, R11 ;  /* 0x0000001718187223 */ /* 0x000fe2000000000b */
[----:B------:R-:W-:Y:S02]  /*24c0*/  LEA.HI.X R11, R106, UR5, R103, 0x1, P0 ;  /* 0x000000056a0b7c11 */ /* 0x000fe400080f0c67 */
[----:B------:R-:W-:Y:S02]  /*24d0*/  ISETP.GT.AND P0, PT, R4, 0x1, PT ;  /* 0x000000010400780c */ /* 0x000fe40003f04270 */
[----:B------:R-:W-:Y:S02]  /*24e0*/  F2FP.F16.F32.PACK_AB R24, RZ, R24 ;  /* 0x00000018ff18723e */ /* 0x000fe400000000ff */
[----:B------:R-:W-:-:S03]  /*24f0*/  ISETP.GT.AND P3, PT, R3, RZ, P0 ;  /* 0x000000ff0300720c */ /* 0x000fc60000764270 */
[----:B------:R0:W-:Y:S10]  /*2500*/  @P1 STG.E.U16 desc[UR38][R10.64], R24 ;  /* 0x000000180a001986 */ /* 0x0001f4000c101526 */
[----:B------:R-:W-:Y:S05]  /*2510*/  @!P3 BRA `(.L_x_37) ;  /* 0x000000000004b947 */ /* 0x000fea0003800000 */
[----:B------:R1:W5:Y:S02]  /*2520*/  LDG.E.LTC128B.U16 R5, desc[UR38][R6.64+0x2] ;  /* 0x0000022606057981 */ /* 0x000364000c1e1520 */
.L_x_37:
[----:B------:R-:W-:Y:S05]  /*2530*/  BSYNC B1 ;  /* 0x0000000000017941 */ /* 0x000fea0003800000 */
.L_x_36:
[----:B-----5:R-:W-:Y:S01]  /*2540*/  HADD2.F32 R103, -RZ, R5.H0_H0 ;  /* 0x20000005ff677230 */ /* 0x020fe20000004100 */
[----:B------:R-:W-:Y:S01]  /*2550*/  ISETP.GT.AND P2, PT, R3, 0x8, P2 ;  /* 0x000000080300780c */ /* 0x000fe20001744270 */
[----:B------:R-:W-:Y:S01]  /*2560*/  IMAD.WIDE.U32 R20, R104, R112, R14 ;  /* 0x0000007068147225 */ /* 0x000fe200078e000e */
[----:B0-----:R-:W-:-:S03]  /*2570*/  PRMT R24, R5, 0x7610, R24 ;  /* 0x0000761005187816 */ /* 0x001fc60000000018 */
[----:B------:R-:W-:Y:S01]  /*2580*/  FMUL R12, R103, R90 ;  /* 0x0000005a670c7220 */ /* 0x000fe20000400000 */
[----:B------:R-:W-:Y:S01]  /*2590*/  IMAD.IADD R111, R111, 0x1, R21 ;  /* 0x000000016f6f7824 */ /* 0x000fe200078e0215 */
[----:B------:R-:W-:Y:S02]  /*25a0*/  IADD3 R108, P1, R108, R20, RZ ;  /* 0x000000146c6c7210 */ /* 0x000fe40007f3e0ff */
[----:B------:R-:W-:-:S03]  /*25b0*/  FFMA R12, R25, R23, R12 ;  /* 0x00000017190c7223 */ /* 0x000fc6000000000c */
[----:B------:R-:W-:Y:S01]  /*25c0*/  IMAD.X R13, R111, 0x1, R13, P1 ;  /* 0x000000016f0d7824 */ /* 0x000fe200008e060d */
[C---:B------:R-:W-:Y:S02]  /*25d0*/  LEA R14, P1, R108.reuse, R114, 0x1 ;  /* 0x000000726c0e7211 */ /* 0x040fe400078208ff */
[----:B------:R-:W-:Y:S02]  /*25e0*/  F2FP.F16.F32.PACK_AB R12, RZ, R12 ;  /* 0x0000000cff0c723e */ /* 0x000fe400000000ff */
[----:B------:R-:W-:Y:S02]  /*25f0*/  LEA.HI.X R15, R108, R115, R13, 0x1, P1 ;  /* 0x000000736c0f7211 */ /* 0x000fe400008f0c0d */
[----:B------:R-:W-:-:S05]  /*2600*/  PRMT R21, R12, 0x7610, R21 ;  /* 0x000076100c157816 */ /* 0x000fca0000000015 */
[----:B------:R0:W-:Y:S04]  /*2610*/  @P3 STG.E.U16 desc[UR38][R10.64+0x2], R21 ;  /* 0x000002150a003986 */ /* 0x0001e8000c101526 */
[----:B------:R-:W2:Y:S01]  /*2620*/  @P2 LDG.E.LTC128B.U16 R24, desc[UR38][R14.64] ;  /* 0x000000260e182981 */ /* 0x000ea2000c1e1520 */
[----:B------:R-:W-:Y:S01]  /*2630*/  IADD3 R20, P1, R8, R20, RZ ;  /* 0x0000001408147210 */ /* 0x000fe20007f3e0ff */
[----:B------:R-:W-:Y:S01]  /*2640*/  BSSY B1, `(.L_x_38) ;  /* 0x0000011000017945 */ /* 0x000fe20003800000 */
[----:B------:R-:W-:Y:S02]  /*2650*/  SHF.L.U64.HI R13, R91, 0x1, R92 ;  /* 0x000000015b0d7819 */ /* 0x000fe4000001025c */
[----:B------:R-:W-:Y:S01]  /*2660*/  ISETP.GT.AND P0, PT, R3, 0x8, P0 ;  /* 0x000000080300780c */ /* 0x000fe20000704270 */
[----:B0-----:R-:W-:Y:S01]  /*2670*/  IMAD.X R21, R9, 0x1, R111, P1 ;  /* 0x0000000109157824 */ /* 0x001fe200008e066f */
[----:B------:R-:W-:Y:S01]  /*2680*/  LEA R12, P1, R91, R10, 0x1 ;  /* 0x0000000a5b0c7211 */ /* 0x000fe200078208ff */
[----:B------:R-:W-:-:S04]  /*2690*/  IMAD.WIDE.U32 R20, R101, R110, R20 ;  /* 0x0000006e65147225 */ /* 0x000fc800078e0014 */
[----:B------:R-:W-:Y:S01]  /*26a0*/  IMAD.X R13, R13, 0x1, R11, P1 ;  /* 0x000000010d0d7824 */ /* 0x000fe200008e060b */
[----:B------:R-:W-:Y:S01]  /*26b0*/  LEA R8, P3, R20, R114, 0x1 ;  /* 0x0000007214087211 */ /* 0x000fe200078608ff */
[----:B------:R-:W-:-:S05]  /*26c0*/  IMAD.IADD R9, R107, 0x1, R21 ;  /* 0x000000016b097824 */ /* 0x000fca00078e0215 */
[----:B------:R-:W-:Y:S01]  /*26d0*/  LEA.HI.X R9, R20, R115, R9, 0x1, P3 ;  /* 0x0000007314097211 */ /* 0x000fe200018f0c09 */
[----:B--2---:R-:W-:-:S05]  /*26e0*/  HADD2.F32 R5, -RZ, R24.H0_H0 ;  /* 0x20000018ff057230 */ /* 0x004fca0000004100 */
[----:B------:R-:W-:-:S04]  /*26f0*/  FMUL R5, R5, R90 ;  /* 0x0000005a05057220 */ /* 0x000fc80000400000 */
[----:B------:R-:W-:-:S05]  /*2700*/  FFMA R5, R26, R23, R5 ;  /* 0x000000171a057223 */ /* 0x000fca0000000005 */
[----:B------:R-:W-:-:S05]  /*2710*/  F2FP.F16.F32.PACK_AB R5, RZ, R5 ;  /* 0x00000005ff05723e */ /* 0x000fca00000000ff */
[----:B------:R0:W-:Y:S01]  /*2720*/  @P2 STG.E.U16 desc[UR38][R12.64], R5 ;  /* 0x000000050c002986 */ /* 0x0001e2000c101526 */
[----:B------:R-:W-:Y:S05]  /*2730*/  @!P0 BRA `(.L_x_39) ;  /* 0x0000000000048947 */ /* 0x000fea0003800000 */
[----:B------:R2:W5:Y:S02]  /*2740*/  LDG.E.LTC128B.U16 R24, desc[UR38][R8.64+0x2] ;  /* 0x0000022608187981 */ /* 0x000564000c1e1520 */
.L_x_39:
[----:B------:R-:W-:Y:S05]  /*2750*/  BSYNC B1 ;  /* 0x0000000000017941 */ /* 0x000fea0003800000 */
.L_x_38:
[----:B0----5:R-:W-:Y:S01]  /*2760*/  HADD2.F32 R5, -RZ, R24.H0_H0 ;  /* 0x20000018ff057230 */ /* 0x021fe20000004100 */
[----:B------:R-:W-:Y:S01]  /*2770*/  ISETP.GT.AND P1, PT, R4, 0x8, PT ;  /* 0x000000080400780c */ /* 0x000fe20003f24270 */
[----:B------:R-:W-:Y:S03]  /*2780*/  BSSY B1, `(.L_x_40) ;  /* 0x0000008000017945 */ /* 0x000fe60003800000 */
[----:B------:R-:W-:Y:S01]  /*2790*/  FMUL R14, R5, R90 ;  /* 0x0000005a050e7220 */ /* 0x000fe20000400000 */
[----:B------:R-:W-:-:S03]  /*27a0*/  ISETP.GT.AND P2, PT, R3, RZ, P1 ;  /* 0x000000ff0300720c */ /* 0x000fc60000f44270 */
[----:B------:R-:W-:-:S05]  /*27b0*/  FFMA R14, R27, R23, R14 ;  /* 0x000000171b0e7223 */ /* 0x000fca000000000e */
[----:B------:R-:W-:-:S05]  /*27c0*/  F2FP.F16.F32.PACK_AB R14, RZ, R14 ;  /* 0x0000000eff0e723e */ /* 0x000fca00000000ff */
[----:B------:R0:W-:Y:S01]  /*27d0*/  @P0 STG.E.U16 desc[UR38][R12.64+0x2], R14 ;  /* 0x0000020e0c000986 */ /* 0x0001e2000c101526 */
[----:B------:R-:W-:Y:S05]  /*27e0*/  @!P2 BRA `(.L_x_41) ;  /* 0x000000000004a947 */ /* 0x000fea0003800000 */
[----:B------:R3:W5:Y:S02]  /*27f0*/  LDG.E.LTC128B.U16 R24, desc[UR38][R6.64+0x10] ;  /* 0x0000102606187981 */ /* 0x000764000c1e1520 */
.L_x_41:
[----:B------:R-:W-:Y:S05]  /*2800*/  BSYNC B1 ;  /* 0x0000000000017941 */ /* 0x000fea0003800000 */
.L_x_40:
[----:B-----5:R-:W-:Y:S01]  /*2810*/  HADD2.F32 R5, -RZ, R24.H0_H0 ;  /* 0x20000018ff057230 */ /* 0x020fe20000004100 */
        /* <DEDUP_REMOVED lines=9> */
.L_x_43:
[----:B------:R-:W-:Y:S05]  /*28b0*/  BSYNC B1 ;  /* 0x0000000000017941 */ /* 0x000fea0003800000 */
.L_x_42:
[----:B----45:R-:W-:Y:S01]  /*28c0*/  HADD2.F32 R5, -RZ, R24.H0_H0 ;  /* 0x20000018ff057230 */ /* 0x030fe20000004100 */
[----:B------:R-:W-:Y:S01]  /*28d0*/  ISETP.GT.AND P1, PT, R3, 0x8, P1 ;  /* 0x000000080300780c */ /* 0x000fe20000f24270 */
[----:B------:R-:W-:Y:S03]  /*28e0*/  BSSY B1, `(.L_x_44) ;  /* 0x0000007000017945 */ /* 0x000fe60003800000 */
[----:B0-----:R-:W-:-:S04]  /*28f0*/  FMUL R14, R5, R90 ;  /* 0x0000005a050e7220 */ /* 0x001fc80000400000 */
[----:B------:R-:W-:-:S05]  /*2900*/  FFMA R14, R29, R23, R14 ;  /* 0x000000171d0e7223 */ /* 0x000fca000000000e */
[----:B------:R-:W-:-:S05]  /*2910*/  F2FP.F16.F32.PACK_AB R14, RZ, R14 ;  /* 0x0000000eff0e723e */ /* 0x000fca00000000ff */
[----:B------:R0:W-:Y:S01]  /*2920*/  @P3 STG.E.U16 desc[UR38][R10.64+0x12], R14 ;  /* 0x0000120e0a003986 */ /* 0x0001e2000c101526 */
[----:B------:R-:W-:Y:S05]  /*2930*/  @!P1 BRA `(.L_x_45) ;  /* 0x0000000000049947 */ /* 0x000fea0003800000 */
[----:B------:R4:W5:Y:S02]  /*2940*/  LDG.E.LTC128B.U16 R24, desc[UR38][R8.64+0x10] ;  /* 0x0000102608187981 */ /* 0x000964000c1e1520 */
.L_x_45:
[----:B------:R-:W-:Y:S05]  /*2950*/  BSYNC B1 ;  /* 0x0000000000017941 */ /* 0x000fea0003800000 */
.L_x_44:
[----:B-----5:R-:W-:Y:S01]  /*2960*/  HADD2.F32 R5, -RZ, R24.H0_H0 ;  /* 0x20000018ff057230 */ /* 0x020fe20000004100 */
[----:B------:R-:W-:Y:S01]  /*2970*/  ISETP.GT.AND P0, PT, R3, 0x8, P0 ;  /* 0x000000080300780c */ /* 0x000fe20000704270 */
[----:B------:R-:W-:Y:S03]  /*2980*/  BSSY B1, `(.L_x_46) ;  /* 0x0000007000017945 */ /* 0x000fe60003800000 */
[----:B------:R-:W-:-:S04]  /*2990*/  FMUL R5, R5, R90 ;  /* 0x0000005a05057220 */ /* 0x000fc80000400000 */
[----:B------:R-:W-:-:S05]  /*29a0*/  FFMA R5, R30, R23, R5 ;  /* 0x000000171e057223 */ /* 0x000fca0000000005 */
[----:B------:R-:W-:-:S05]  /*29b0*/  F2FP.F16.F32.PACK_AB R5, RZ, R5 ;  /* 0x00000005ff05723e */ /* 0x000fca00000000ff */
[----:B------:R0:W-:Y:S01]  /*29c0*/  @P1 STG.E.U16 desc[UR38][R12.64+0x10], R5 ;  /* 0x000010050c001986 */ /* 0x0001e2000c101526 */
[----:B------:R-:W-:Y:S05]  /*29d0*/  @!P0 BRA `(.L_x_47) ;  /* 0x0000000000048947 */ /* 0x000fea0003800000 */
[----:B------:R0:W5:Y:S02]  /*29e0*/  LDG.E.LTC128B.U16 R24, desc[UR38][R8.64+0x12] ;  /* 0x0000122608187981 */ /* 0x000164000c1e1520 */
.L_x_47:
[----:B------:R-:W-:Y:S05]  /*29f0*/  BSYNC B1 ;  /* 0x0000000000017941 */ /* 0x000fea0003800000 */
.L_x_46:
        /* <DEDUP_REMOVED lines=10> */
.L_x_49:
[----:B------:R-:W-:Y:S05]  /*2aa0*/  BSYNC B1 ;  /* 0x0000000000017941 */ /* 0x000fea0003800000 */
.L_x_48:
        /* <DEDUP_REMOVED lines=10> */
.L_x_51:
[----:B------:R-:W-:Y:S05]  /*2b50*/  BSYNC B1 ;  /* 0x0000000000017941 */ /* 0x000fea0003800000 */
.L_x_50:
[----:B0----5:R-:W-:Y:S01]  /*2b60*/  HADD2.F32 R5, -RZ, R24.H0_H0 ;  /* 0x20000018ff057230 */ /* 0x021fe20000004100 */
        /* <DEDUP_REMOVED lines=8> */
.L_x_53:
[----:B------:R-:W-:Y:S05]  /*2bf0*/  BSYNC B1 ;  /* 0x0000000000017941 */ /* 0x000fea0003800000 */
.L_x_52:
        /* <DEDUP_REMOVED lines=9> */
.L_x_55:
[----:B------:R-:W-:Y:S05]  /*2c90*/  BSYNC B1 ;  /* 0x0000000000017941 */ /* 0x000fea0003800000 */
.L_x_54:
        /* <DEDUP_REMOVED lines=10> */
.L_x_57:
[----:B------:R-:W-:Y:S05]  /*2d40*/  BSYNC B1 ;  /* 0x0000000000017941 */ /* 0x000fea0003800000 */
.L_x_56:
        /* <DEDUP_REMOVED lines=10> */
.L_x_59:
[----:B------:R-:W-:Y:S05]  /*2df0*/  BSYNC B1 ;  /* 0x0000000000017941 */ /* 0x000fea0003800000 */
.L_x_58:
        /* <DEDUP_REMOVED lines=9> */
.L_x_61:
[----:B------:R-:W-:Y:S05]  /*2e90*/  BSYNC B1 ;  /* 0x0000000000017941 */ /* 0x000fea0003800000 */
.L_x_60:
        /* <DEDUP_REMOVED lines=9> */
.L_x_63:
[----:B------:R-:W-:Y:S05]  /*2f30*/  BSYNC B1 ;  /* 0x0000000000017941 */ /* 0x000fea0003800000 */
.L_x_62:
        /* <DEDUP_REMOVED lines=10> */
.L_x_65:
[----:B------:R-:W-:Y:S05]  /*2fe0*/  BSYNC B1 ;  /* 0x0000000000017941 */ /* 0x000fea0003800000 */
.L_x_64:
        /* <DEDUP_REMOVED lines=10> */
.L_x_67:
[----:B------:R-:W-:Y:S05]  /*3090*/  BSYNC B1 ;  /* 0x0000000000017941 */ /* 0x000fea0003800000 */
.L_x_66:
        /* <DEDUP_REMOVED lines=9> */
.L_x_69:
[----:B------:R-:W-:Y:S05]  /*3130*/  BSYNC B1 ;  /* 0x0000000000017941 */ /* 0x000fea0003800000 */
.L_x_68:
        /* <DEDUP_REMOVED lines=9> */
.L_x_71:
[----:B------:R-:W-:Y:S05]  /*31d0*/  BSYNC B1 ;  /* 0x0000000000017941 */ /* 0x000fea0003800000 */
.L_x_70:
        /* <DEDUP_REMOVED lines=10> */
.L_x_73:
[----:B------:R-:W-:Y:S05]  /*3280*/  BSYNC B1 ;  /* 0x0000000000017941 */ /* 0x000fea0003800000 */
.L_x_72:
        /* <DEDUP_REMOVED lines=10> */
.L_x_75:
[----:B------:R-:W-:Y:S05]  /*3330*/  BSYNC B1 ;  /* 0x0000000000017941 */ /* 0x000fea0003800000 */
.L_x_74:
        /* <DEDUP_REMOVED lines=9> */
.L_x_77:
[----:B------:R-:W-:Y:S05]  /*33d0*/  BSYNC B1 ;  /* 0x0000000000017941 */ /* 0x000fea0003800000 */
.L_x_76:
        /* <DEDUP_REMOVED lines=9> */
.L_x_79:
[----:B------:R-:W-:Y:S05]  /*3470*/  BSYNC B1 ;  /* 0x0000000000017941 */ /* 0x000fea0003800000 */
.L_x_78:
        /* <DEDUP_REMOVED lines=10> */
.L_x_81:
[----:B------:R-:W-:Y:S05]  /*3520*/  BSYNC B1 ;  /* 0x0000000000017941 */ /* 0x000fea0003800000 */
.L_x_80:
        /* <DEDUP_REMOVED lines=10> */
.L_x_83:
[----:B------:R-:W-:Y:S05]  /*35d0*/  BSYNC B1 ;  /* 0x0000000000017941 */ /* 0x000fea0003800000 */
.L_x_82:
        /* <DEDUP_REMOVED lines=9> */
.L_x_85:
[----:B------:R-:W-:Y:S05]  /*3670*/  BSYNC B1 ;  /* 0x0000000000017941 */ /* 0x000fea0003800000 */
.L_x_84:
        /* <DEDUP_REMOVED lines=9> */
.L_x_87:
[----:B------:R-:W-:Y:S05]  /*3710*/  BSYNC B1 ;  /* 0x0000000000017941 */ /* 0x000fea0003800000 */
.L_x_86:
        /* <DEDUP_REMOVED lines=10> */
.L_x_89:
[----:B------:R-:W-:Y:S05]  /*37c0*/  BSYNC B1 ;  /* 0x0000000000017941 */ /* 0x000fea0003800000 */
.L_x_88:
        /* <DEDUP_REMOVED lines=10> */
.L_x_91:
[----:B------:R-:W-:Y:S05]  /*3870*/  BSYNC B1 ;  /* 0x0000000000017941 */ /* 0x000fea0003800000 */
.L_x_90:
        /* <DEDUP_REMOVED lines=9> */
.L_x_93:
[----:B------:R-:W-:Y:S05]  /*3910*/  BSYNC B1 ;  /* 0x0000000000017941 */ /* 0x000fea0003800000 */
.L_x_92:
        /* <DEDUP_REMOVED lines=9> */
.L_x_95:
[----:B------:R-:W-:Y:S05]  /*39b0*/  BSYNC B1 ;  /* 0x0000000000017941 */ /* 0x000fea0003800000 */
.L_x_94:
        /* <DEDUP_REMOVED lines=10> */
.L_x_97:
[----:B------:R-:W-:Y:S05]  /*3a60*/  BSYNC B1 ;  /* 0x0000000000017941 */ /* 0x000fea0003800000 */
.L_x_96:
        /* <DEDUP_REMOVED lines=10> */
.L_x_99:
[----:B------:R-:W-:Y:S05]  /*3b10*/  BSYNC B1 ;  /* 0x0000000000017941 */ /* 0x000fea0003800000 */
.L_x_98:
        /* <DEDUP_REMOVED lines=9> */
.L_x_101:
[----:B------:R-:W-:Y:S05]  /*3bb0*/  BSYNC B1 ;  /* 0x0000000000017941 */ /* 0x000fea0003800000 */
.L_x_100:
        /* <DEDUP_REMOVED lines=9> */
.L_x_103:
[----:B------:R-:W-:Y:S05]  /*3c50*/  BSYNC B1 ;  /* 0x0000000000017941 */ /* 0x000fea0003800000 */
.L_x_102:
        /* <DEDUP_REMOVED lines=10> */
.L_x_105:
[----:B------:R-:W-:Y:S05]  /*3d00*/  BSYNC B1 ;  /* 0x0000000000017941 */ /* 0x000fea0003800000 */
.L_x_104:
        /* <DEDUP_REMOVED lines=10> */
.L_x_107:
[----:B------:R-:W-:Y:S05]  /*3db0*/  BSYNC B1 ;  /* 0x0000000000017941 */ /* 0x000fea0003800000 */
.L_x_106:
        /* <DEDUP_REMOVED lines=9> */
.L_x_109:
[----:B------:R-:W-:Y:S05]  /*3e50*/  BSYNC B1 ;  /* 0x0000000000017941 */ /* 0x000fea0003800000 */
.L_x_108:
        /* <DEDUP_REMOVED lines=9> */
.L_x_111:
[----:B------:R-:W-:Y:S05]  /*3ef0*/  BSYNC B1 ;  /* 0x0000000000017941 */ /* 0x000fea0003800000 */
.L_x_110:
        /* <DEDUP_REMOVED lines=10> */
.L_x_113:
[----:B------:R-:W-:Y:S05]  /*3fa0*/  BSYNC B1 ;  /* 0x0000000000017941 */ /* 0x000fea0003800000 */
.L_x_112:
        /* <DEDUP_REMOVED lines=10> */
.L_x_115:
[----:B------:R-:W-:Y:S05]  /*4050*/  BSYNC B1 ;  /* 0x0000000000017941 */ /* 0x000fea0003800000 */
.L_x_114:
        /* <DEDUP_REMOVED lines=9> */
.L_x_117:
[----:B------:R-:W-:Y:S05]  /*40f0*/  BSYNC B1 ;  /* 0x0000000000017941 */ /* 0x000fea0003800000 */
.L_x_116:
        /* <DEDUP_REMOVED lines=9> */
.L_x_119:
[----:B------:R-:W-:Y:S05]  /*4190*/  BSYNC B1 ;  /* 0x0000000000017941 */ /* 0x000fea0003800000 */
.L_x_118:
        /* <DEDUP_REMOVED lines=10> */
.L_x_121:
[----:B------:R-:W-:Y:S05]  /*4240*/  BSYNC B1 ;  /* 0x0000000000017941 */ /* 0x000fea0003800000 */
.L_x_120:
        /* <DEDUP_REMOVED lines=10> */
.L_x_123:
[----:B------:R-:W-:Y:S05]  /*42f0*/  BSYNC B1 ;  /* 0x0000000000017941 */ /* 0x000fea0003800000 */
.L_x_122:
        /* <DEDUP_REMOVED lines=9> */
.L_x_125:
[----:B------:R-:W-:Y:S05]  /*4390*/  BSYNC B1 ;  /* 0x0000000000017941 */ /* 0x000fea0003800000 */
.L_x_124:
        /* <DEDUP_REMOVED lines=9> */
.L_x_127:
[----:B------:R-:W-:Y:S05]  /*4430*/  BSYNC B1 ;  /* 0x0000000000017941 */ /* 0x000fea0003800000 */
.L_x_126:
        /* <DEDUP_REMOVED lines=10> */
.L_x_129:
[----:B------:R-:W-:Y:S05]  /*44e0*/  BSYNC B1 ;  /* 0x0000000000017941 */ /* 0x000fea0003800000 */
.L_x_128:
        /* <DEDUP_REMOVED lines=10> */
.L_x_131:
[----:B------:R-:W-:Y:S05]  /*4590*/  BSYNC B1 ;  /* 0x0000000000017941 */ /* 0x000fea0003800000 */
.L_x_130:
        /* <DEDUP_REMOVED lines=9> */
.L_x_133:
[----:B------:R-:W-:Y:S05]  /*4630*/  BSYNC B1 ;  /* 0x0000000000017941 */ /* 0x000fea0003800000 */
.L_x_132:
        /* <DEDUP_REMOVED lines=9> */
.L_x_135:
[----:B------:R-:W-:Y:S05]  /*46d0*/  BSYNC B1 ;  /* 0x0000000000017941 */ /* 0x000fea0003800000 */
.L_x_134:
        /* <DEDUP_REMOVED lines=10> */
.L_x_137:
[----:B------:R-:W-:Y:S05]  /*4780*/  BSYNC B1 ;  /* 0x0000000000017941 */ /* 0x000fea0003800000 */
.L_x_136:
        /* <DEDUP_REMOVED lines=10> */
.L_x_139:
[----:B------:R-:W-:Y:S05]  /*4830*/  BSYNC B1 ;  /* 0x0000000000017941 */ /* 0x000fea0003800000 */
.L_x_138:
        /* <DEDUP_REMOVED lines=9> */
.L_x_141:
[----:B------:R-:W-:Y:S05]  /*48d0*/  BSYNC B1 ;  /* 0x0000000000017941 */ /* 0x000fea0003800000 */
.L_x_140:
        /* <DEDUP_REMOVED lines=9> */
.L_x_143:
[----:B------:R-:W-:Y:S05]  /*4970*/  BSYNC B1 ;  /* 0x0000000000017941 */ /* 0x000fea0003800000 */
.L_x_142:
        /* <DEDUP_REMOVED lines=10> */
.L_x_145:
[----:B------:R-:W-:Y:S05]  /*4a20*/  BSYNC B1 ;  /* 0x0000000000017941 */ /* 0x000fea0003800000 */
.L_x_144:
        /* <DEDUP_REMOVED lines=10> */
.L_x_147:
[----:B------:R-:W-:Y:S05]  /*4ad0*/  BSYNC B1 ;  /* 0x0000000000017941 */ /* 0x000fea0003800000 */
.L_x_146:
        /* <DEDUP_REMOVED lines=9> */
.L_x_149:
[----:B------:R-:W-:Y:S05]  /*4b70*/  BSYNC B1 ;  /* 0x0000000000017941 */ /* 0x000fea0003800000 */
.L_x_148:
        /* <DEDUP_REMOVED lines=9> */
.L_x_151:
[----:B------:R-:W-:Y:S05]  /*4c10*/  BSYNC B1 ;  /* 0x0000000000017941 */ /* 0x000fea0003800000 */
.L_x_150:
        /* <DEDUP_REMOVED lines=10> */
.L_x_153:
[----:B------:R-:W-:Y:S05]  /*4cc0*/  BSYNC B1 ;  /* 0x0000000000017941 */ /* 0x000fea0003800000 */
.L_x_152:
[----:B-----5:R-:W-:Y:S01]  /*4cd0*/  HADD2.F32 R5, -RZ, R24.H0_H0 ;  /* 0x20000018ff057230 */ /* 0x020fe20000004100 */
[----:B------:R-:W-:Y:S01]  /*4ce0*/  ISETP.GT.AND P0, PT, R4, 0x79, PT ;  /* 0x000000790400780c */ /* 0x000fe20003f04270 */
[----:B------:R-:W-:Y:S01]  /*4cf0*/  @P2 IMAD.MOV.U32 R4, RZ, RZ, R10 ;  /* 0x000000ffff042224 */ /* 0x000fe200078e000a */
[----:B------:R-:W-:Y:S02]  /*4d00*/  BSSY B1, `(.L_x_154) ;  /* 0x000000a000017945 */ /* 0x000fe40003800000 */
[----:B------:R-:W-:Y:S01]  /*4d10*/  FMUL R5, R5, R90 ;  /* 0x0000005a05057220 */ /* 0x000fe20000400000 */
[----:B------:R-:W-:-:S03]  /*4d20*/  ISETP.GT.AND P3, PT, R3, RZ, P0 ;  /* 0x000000ff0300720c */ /* 0x000fc60000764270 */
[----:B------:R-:W-:-:S05]  /*4d30*/  FFMA R5, R84, R23, R5 ;  /* 0x0000001754057223 */ /* 0x000fca0000000005 */
[----:B------:R-:W-:-:S04]  /*4d40*/  F2FP.F16.F32.PACK_AB R5, RZ, R5 ;  /* 0x00000005ff05723e */ /* 0x000fc800000000ff */
[----:B0-----:R-:W-:Y:S01]  /*4d50*/  PRMT R14, R5, 0x7610, R14 ;  /* 0x00007610050e7816 */ /* 0x001fe2000000000e */
[----:B------:R-:W-:-:S05]  /*4d60*/  @P2 IMAD.MOV.U32 R5, RZ, RZ, R11 ;  /* 0x000000ffff052224 */ /* 0x000fca00078e000b */
[----:B------:R0:W-:Y:S01]  /*4d70*/  @P2 STG.E.U16 desc[UR38][R4.64+0xf0], R14 ;  /* 0x0000f00e04002986 */ /* 0x0001e2000c101526 */
[----:B------:R-:W-:Y:S05]  /*4d80*/  @!P3 BRA `(.L_x_155) ;  /* 0x000000000004b947 */ /* 0x000fea0003800000 */
[----:B------:R0:W5:Y:S02]  /*4d90*/  LDG.E.LTC128B.U16 R24, desc[UR38][R6.64+0xf2] ;  /* 0x0000f22606187981 */ /* 0x000164000c1e1520 */
.L_x_155:
[----:B------:R-:W-:Y:S05]  /*4da0*/  BSYNC B1 ;  /* 0x0000000000017941 */ /* 0x000fea0003800000 */
.L_x_154:
        /* <DEDUP_REMOVED lines=9> */
.L_x_157:
[----:B------:R-:W-:Y:S05]  /*4e40*/  BSYNC B1 ;  /* 0x0000000000017941 */ /* 0x000fea0003800000 */
.L_x_156:
[----:B-----5:R-:W-:Y:S01]  /*4e50*/  HADD2.F32 R5, -RZ, R24.H0_H0 ;  /* 0x20000018ff057230 */ /* 0x020fe20000004100 */
[----:B------:R-:W-:Y:S01]  /*4e60*/  ISETP.GT.AND P0, PT, R3, 0x8, P0 ;  /* 0x000000080300780c */ /* 0x000fe20000704270 */
[----:B0-----:R-:W-:Y:S01]  /*4e70*/  @P1 IMAD.MOV.U32 R4, RZ, RZ, R12 ;  /* 0x000000ffff041224 */ /* 0x001fe200078e000c */
[----:B------:R-:W-:Y:S02]  /*4e80*/  BSSY B1, `(.L_x_158) ;  /* 0x0000009000017945 */ /* 0x000fe40003800000 */
[----:B------:R-:W-:-:S04]  /*4e90*/  FMUL R5, R5, R90 ;  /* 0x0000005a05057220 */ /* 0x000fc80000400000 */
[----:B------:R-:W-:-:S05]  /*4ea0*/  FFMA R5, R86, R23, R5 ;  /* 0x0000001756057223 */ /* 0x000fca0000000005 */
[----:B------:R-:W-:-:S04]  /*4eb0*/  F2FP.F16.F32.PACK_AB R5, RZ, R5 ;  /* 0x00000005ff05723e */ /* 0x000fc800000000ff */
[----:B-1-3--:R-:W-:Y:S01]  /*4ec0*/  PRMT R6, R5, 0x7610, R6 ;  /* 0x0000761005067816 */ /* 0x00afe20000000006 */
[----:B------:R-:W-:-:S05]  /*4ed0*/  @P1 IMAD.MOV.U32 R5, RZ, RZ, R13 ;  /* 0x000000ffff051224 */ /* 0x000fca00078e000d */
[----:B------:R0:W-:Y:S01]  /*4ee0*/  @P1 STG.E.U16 desc[UR38][R4.64+0xf0], R6 ;  /* 0x0000f00604001986 */ /* 0x0001e2000c101526 */
[----:B------:R-:W-:Y:S05]  /*4ef0*/  @!P0 BRA `(.L_x_159) ;  /* 0x0000000000048947 */ /* 0x000fea0003800000 */
[----:B------:R1:W5:Y:S02]  /*4f00*/  LDG.E.LTC128B.U16 R24, desc[UR38][R8.64+0xf2] ;  /* 0x0000f22608187981 */ /* 0x000364000c1e1520 */
.L_x_159:
[----:B------:R-:W-:Y:S05]  /*4f10*/  BSYNC B1 ;  /* 0x0000000000017941 */ /* 0x000fea0003800000 */
.L_x_158:
[----:B------:R-:W-:Y:S05]  /*4f20*/  @!P0 BRA `(.L_x_160) ;  /* 0x0000001000e88947 */ /* 0x000fea0003800000 */
[----:B-----5:R-:W-:-:S05]  /*4f30*/  HADD2.F32 R3, -RZ, R24.H0_H0 ;  /* 0x20000018ff037230 */ /* 0x020fca0000004100 */
[----:B0-----:R-:W-:-:S04]  /*4f40*/  FMUL R4, R3, R90 ;  /* 0x0000005a03047220 */ /* 0x001fc80000400000 */
[----:B------:R-:W-:-:S05]  /*4f50*/  FFMA R4, R87, R23, R4 ;  /* 0x0000001757047223 */ /* 0x000fca0000000004 */
[----:B------:R-:W-:-:S05]  /*4f60*/  F2FP.F16.F32.PACK_AB R4, RZ, R4 ;  /* 0x00000004ff04723e */ /* 0x000fca00000000ff */
[----:B------:R3:W-:Y:S01]  /*4f70*/  STG.E.U16 desc[UR38][R12.64+0xf2], R4 ;  /* 0x0000f2040c007986 */ /* 0x0007e2000c101526 */
[----:B------:R-:W-:Y:S05]  /*4f80*/  BRA `(.L_x_160) ;  /* 0x0000001000d07947 */ /* 0x000fea0003800000 */
.L_x_35:
[----:B------:R-:W-:Y:S01]  /*4f90*/  ISETP.GT.AND P3, PT, R4, 0x1, PT ;  /* 0x000000010400780c */ /* 0x000fe20003f64270 */
[----:B------:R-:W-:Y:S01]  /*4fa0*/  ULDC.64 UR4, c[0x0][0x5c0] ;  /* 0x0001700000047ab9 */ /* 0x000fe20000000a00 */
[-C--:B------:R-:W-:Y:S01]  /*4fb0*/  FMUL R24, R24, R23.reuse ;  /* 0x0000001718187220 */ /* 0x080fe20000400000 */
[----:B------:R-:W-:Y:S01]  /*4fc0*/  LEA R6, P4, R106, UR4, 0x1 ;  /* 0x000000046a067c11 */ /* 0x000fe2000f8808ff */
[-C--:B------:R-:W-:Y:S01]  /*4fd0*/  FMUL R25, R25, R23.reuse ;  /* 0x0000001719197220 */ /* 0x080fe20000400000 */
[----:B------:R-:W-:Y:S01]  /*4fe0*/  ISETP.GT.AND P0, PT, R3, RZ, P3 ;  /* 0x000000ff0300720c */ /* 0x000fe20001f04270 */
[-C--:B------:R-:W-:Y:S01]  /*4ff0*/  FMUL R26, R26, R23.reuse ;  /* 0x000000171a1a7220 */ /* 0x080fe20000400000 */
[----:B------:R-:W-:Y:S01]  /*5000*/  F2FP.F16.F32.PACK_AB R24, RZ, R24 ;  /* 0x00000018ff18723e */ /* 0x000fe200000000ff */
[-C--:B------:R-:W-:Y:S01]  /*5010*/  FMUL R27, R27, R23.reuse ;  /* 0x000000171b1b7220 */ /* 0x080fe20000400000 */
[----:B------:R-:W-:Y:S01]  /*5020*/  LEA.HI.X R7, R106, UR5, R103, 0x1, P4 ;  /* 0x000000056a077c11 */ /* 0x000fe2000a0f0c67 */
[----:B------:R-:W-:Y:S01]  /*5030*/  FMUL R28, R28, R23 ;  /* 0x000000171c1c7220 */ /* 0x000fe20000400000 */
[----:B------:R-:W-:Y:S01]  /*5040*/  F2FP.F16.F32.PACK_AB R25, RZ, R25 ;  /* 0x00000019ff19723e */ /* 0x000fe200000000ff */
[-C--:B------:R-:W-:Y:S01]  /*5050*/  FMUL R29, R29, R23.reuse ;  /* 0x000000171d1d7220 */ /* 0x080fe20000400000 */
[----:B------:R-:W-:Y:S01]  /*5060*/  ISETP.GT.AND P2, PT, R3, 0x8, P2 ;  /* 0x000000080300780c */ /* 0x000fe20001744270 */
[----:B------:R-:W-:Y:S01]  /*5070*/  @P1 STG.E.U16 desc[UR38][R6.64], R24 ;  /* 0x0000001806001986 */ /* 0x000fe2000c101526 */
[----:B------:R-:W-:Y:S01]  /*5080*/  ISETP.GT.AND P1, PT, R4, 0x8, PT ;  /* 0x000000080400780c */ /* 0x000fe20003f24270 */
[-C--:B------:R-:W-:Y:S01]  /*5090*/  FMUL R30, R30, R23.reuse ;  /* 0x000000171e1e7220 */ /* 0x080fe20000400000 */
[C---:B------:R-:W-:Y:S01]  /*50a0*/  SHF.L.U64.HI R5, R91.reuse, 0x1, R92 ;  /* 0x000000015b057819 */ /* 0x040fe2000001025c */
[----:B------:R-:W-:Y:S01]  /*50b0*/  @P0 STG.E.U16 desc[UR38][R6.64+0x2], R25 ;  /* 0x0000021906000986 */ /* 0x000fe2000c101526 */
[----:B------:R-:W-:Y:S01]  /*50c0*/  LEA R8, P5, R91, R6, 0x1 ;  /* 0x000000065b087211 */ /* 0x000fe200078a08ff */
[-C--:B------:R-:W-:Y:S01]  /*50d0*/  FMUL R31, R31, R23.reuse ;  /* 0x000000171f1f7220 */ /* 0x080fe20000400000 */
[----:B------:R-:W-:Y:S01]  /*50e0*/  ISETP.GT.AND P3, PT, R3, 0x8, P3 ;  /* 0x000000080300780c */ /* 0x000fe20001f64270 */
[-C--:B------:R-:W-:Y:S01]  /*50f0*/  FMUL R32, R32, R23.reuse ;  /* 0x0000001720207220 */ /* 0x080fe20000400000 */
[----:B------:R-:W-:Y:S01]  /*5100*/  ISETP.GT.AND P0, PT, R4, 0x9, PT ;  /* 0x000000090400780c */ /* 0x000fe20003f04270 */
[----:B------:R-:W-:Y:S01]  /*5110*/  IMAD.X R9, R5, 0x1, R7, P5 ;  /* 0x0000000105097824 */ /* 0x000fe200028e0607 */
[----:B------:R-:W-:Y:S01]  /*5120*/  ISETP.GT.AND P4, PT, R3, RZ, P1 ;  /* 0x000000ff0300720c */ /* 0x000fe20000f84270 */
[-C--:B------:R-:W-:Y:S01]  /*5130*/  FMUL R33, R33, R23.reuse ;  /* 0x0000001721217220 */ /* 0x080fe20000400000 */
[----:B------:R-:W-:Y:S01]  /*5140*/  F2FP.F16.F32.PACK_AB R26, RZ, R26 ;  /* 0x0000001aff1a723e */ /* 0x000fe200000000ff */
[-C--:B------:R-:W-:Y:S01]  /*5150*/  FMUL R34, R34, R23.reuse ;  /* 0x0000001722227220 */ /* 0x080fe20000400000 */
[----:B------:R-:W-:Y:S01]  /*5160*/  ISETP.GT.AND P5, PT, R3, RZ, P0 ;  /* 0x000000ff0300720c */ /* 0x000fe200007a4270 */
[----:B------:R-:W-:Y:S01]  /*5170*/  FMUL R35, R35, R23 ;  /* 0x0000001723237220 */ /* 0x000fe20000400000 */
[----:B------:R-:W-:Y:S01]  /*5180*/  F2FP.F16.F32.PACK_AB R27, RZ, R27 ;  /* 0x0000001bff1b723e */ /* 0x000fe200000000ff */
[----:B------:R-:W-:Y:S01]  /*5190*/  @P2 STG.E.U16 desc[UR38][R8.64], R26 ;  /* 0x0000001a08002986 */ /* 0x000fe2000c101526 */
[----:B------:R-:W-:Y:S01]  /*51a0*/  F2FP.F16.F32.PACK_AB R28, RZ, R28 ;  /* 0x0000001cff1c723e */ /* 0x000fe200000000ff */
[-C--:B------:R-:W-:Y:S01]  /*51b0*/  FMUL R36, R36, R23.reuse ;  /* 0x0000001724247220 */ /* 0x080fe20000400000 */
[----:B------:R-:W-:Y:S01]  /*51c0*/  ISETP.GT.AND P2, PT, R3, 0x8, P1 ;  /* 0x000000080300780c */ /* 0x000fe20000f44270 */
[----:B------:R-:W-:Y:S01]  /*51d0*/  @P3 STG.E.U16 desc[UR38][R8.64+0x2], R27 ;  /* 0x0000021b08003986 */ /* 0x000fe2000c101526 */
[----:B------:R-:W-:Y:S01]  /*51e0*/  ISETP.GT.AND P1, PT, R4, 0x10, PT ;  /* 0x000000100400780c */ /* 0x000fe20003f24270 */
[----:B------:R-:W-:Y:S01]  /*51f0*/  FMUL R37, R37, R23 ;  /* 0x0000001725257220 */ /* 0x000fe20000400000 */
[----:B------:R-:W-:Y:S01]  /*5200*/  F2FP.F16.F32.PACK_AB R29, RZ, R29 ;  /* 0x0000001dff1d723e */ /* 0x000fe200000000ff */
[----:B------:R-:W-:Y:S01]  /*5210*/  @P4 STG.E.U16 desc[UR38][R6.64+0x10], R28 ;  /* 0x0000101c06004986 */ /* 0x000fe2000c101526 */
[C---:B------:R-:W-:Y:S01]  /*5220*/  ISETP.GT.AND P3, PT, R3.reuse, 0x8, P0 ;  /* 0x000000080300780c */ /* 0x040fe20000764270 */
[-C--:B------:R-:W-:Y:S01]  /*5230*/  FMUL R38, R38, R23.reuse ;  /* 0x0000001726267220 */ /* 0x080fe20000400000 */
[----:B------:R-:W-:Y:S01]  /*5240*/  ISETP.GT.AND P0, PT, R4, 0x11, PT ;  /* 0x000000110400780c */ /* 0x000fe20003f04270 */
[----:B------:R-:W-:Y:S01]  /*5250*/  @P5 STG.E.U16 desc[UR38][R6.64+0x12], R29 ;  /* 0x0000121d06005986 */ /* 0x000fe2000c101526 */
        /* <DEDUP_REMOVED lines=161> */
[----:B------:R-:W-:Y:S01]  /*5c70*/  FMUL R87, R87, R23 ;  /* 0x0000001757577220 */ /* 0x000fe20000400000 */
[----:B------:R-:W-:-:S02]  /*5c80*/  F2FP.F16.F32.PACK_AB R62, RZ, R62 ;  /* 0x0000003eff3e723e */ /* 0x000fc400000000ff */
[C---:B------:R-:W-:Y:S02]  /*5c90*/  ISETP.GT.AND P5, PT, R3.reuse, RZ, P0 ;  /* 0x000000ff0300720c */ /* 0x040fe400007a4270 */
[----:B------:R-:W-:Y:S01]  /*5ca0*/  F2FP.F16.F32.PACK_AB R63, RZ, R63 ;  /* 0x0000003fff3f723e */ /* 0x000fe200000000ff */
[----:B------:R-:W-:Y:S01]  /*5cb0*/  @P2 STG.E.U16 desc[UR38][R8.64+0x90], R62 ;  /* 0x0000903e08002986 */ /* 0x000fe2000c101526 */
[----:B------:R-:W-:Y:S02]  /*5cc0*/  F2FP.F16.F32.PACK_AB R64, RZ, R64 ;  /* 0x00000040ff40723e */ /* 0x000fe400000000ff */
[C---:B------:R-:W-:Y:S01]  /*5cd0*/  ISETP.GT.AND P2, PT, R3.reuse, 0x8, P1 ;  /* 0x000000080300780c */ /* 0x040fe20000f44270 */
[----:B------:R-:W-:Y:S01]  /*5ce0*/  @P3 STG.E.U16 desc[UR38][R8.64+0x92], R63 ;  /* 0x0000923f08003986 */ /* 0x000fe2000c101526 */
[----:B------:R-:W-:Y:S02]  /*5cf0*/  ISETP.GT.AND P1, PT, R4, 0x58, PT ;  /* 0x000000580400780c */ /* 0x000fe40003f24270 */
[----:B------:R-:W-:Y:S01]  /*5d00*/  F2FP.F16.F32.PACK_AB R65, RZ, R65 ;  /* 0x00000041ff41723e */ /* 0x000fe200000000ff */
[----:B------:R-:W-:Y:S01]  /*5d10*/  @P4 STG.E.U16 desc[UR38][R6.64+0xa0], R64 ;  /* 0x0000a04006004986 */ /* 0x000fe2000c101526 */
[----:B------:R-:W-:-:S02]  /*5d20*/  ISETP.GT.AND P3, PT, R3, 0x8, P0 ;  /* 0x000000080300780c */ /* 0x000fc40000764270 */
[----:B------:R-:W-:Y:S01]  /*5d30*/  ISETP.GT.AND P0, PT, R4, 0x59, PT ;  /* 0x000000590400780c */ /* 0x000fe20003f04270 */
[----:B------:R-:W-:Y:S01]  /*5d40*/  @P5 STG.E.U16 desc[UR38][R6.64+0xa2], R65 ;  /* 0x0000a24106005986 */ /* 0x000fe2000c101526 */
[C---:B------:R-:W-:Y:S02]  /*5d50*/  ISETP.GT.AND P4, PT, R3.reuse, RZ, P1 ;  /* 0x000000ff0300720c */ /* 0x040fe40000f84270 */
[----:B------:R-:W-:Y:S02]  /*5d60*/  F2FP.F16.F32.PACK_AB R66, RZ, R66 ;  /* 0x00000042ff42723e */ /* 0x000fe400000000ff */
[----:B------:R-:W-:Y:S02]  /*5d70*/  ISETP.GT.AND P5, PT, R3, RZ, P0 ;  /* 0x000000ff0300720c */ /* 0x000fe400007a4270 */
[----:B------:R-:W-:Y:S01]  /*5d80*/  F2FP.F16.F32.PACK_AB R67, RZ, R67 ;  /* 0x00000043ff43723e */ /* 0x000fe200000000ff */
[----:B------:R-:W-:Y:S01]  /*5d90*/  @P2 STG.E.U16 desc[UR38][R8.64+0xa0], R66 ;  /* 0x0000a04208002986 */ /* 0x000fe2000c101526 */
[----:B------:R-:W-:-:S02]  /*5da0*/  F2FP.F16.F32.PACK_AB R68, RZ, R68 ;  /* 0x00000044ff44723e */ /* 0x000fc400000000ff */
[C---:B------:R-:W-:Y:S01]  /*5db0*/  ISETP.GT.AND P2, PT, R3.reuse, 0x8, P1 ;  /* 0x000000080300780c */ /* 0x040fe20000f44270 */
[----:B------:R-:W-:Y:S01]  /*5dc0*/  @P3 STG.E.U16 desc[UR38][R8.64+0xa2], R67 ;  /* 0x0000a24308003986 */ /* 0x000fe2000c101526 */
[C---:B------:R-:W-:Y:S02]  /*5dd0*/  ISETP.GT.AND P1, PT, R4.reuse, 0x60, PT ;  /* 0x000000600400780c */ /* 0x040fe40003f24270 */
[----:B------:R-:W-:Y:S01]  /*5de0*/  F2FP.F16.F32.PACK_AB R69, RZ, R69 ;  /* 0x00000045ff45723e */ /* 0x000fe200000000ff */
[----:B------:R-:W-:Y:S01]  /*5df0*/  @P4 STG.E.U16 desc[UR38][R6.64+0xb0], R68 ;  /* 0x0000b04406004986 */ /* 0x000fe2000c101526 */
[C---:B------:R-:W-:Y:S02]  /*5e00*/  ISETP.GT.AND P3, PT, R3.reuse, 0x8, P0 ;  /* 0x000000080300780c */ /* 0x040fe40000764270 */
[----:B------:R-:W-:Y:S01]  /*5e10*/  ISETP.GT.AND P0, PT, R4, 0x61, PT ;  /* 0x000000610400780c */ /* 0x000fe20003f04270 */
[----:B------:R-:W-:Y:S01]  /*5e20*/  @P5 STG.E.U16 desc[UR38][R6.64+0xb2], R69 ;  /* 0x0000b24506005986 */ /* 0x000fe2000c101526 */
[----:B------:R-:W-:-:S02]  /*5e30*/  ISETP.GT.AND P4, PT, R3, RZ, P1 ;  /* 0x000000ff0300720c */ /* 0x000fc40000f84270 */
[C---:B------:R-:W-:Y:S02]  /*5e40*/  ISETP.GT.AND P5, PT, R3.reuse, RZ, P0 ;  /* 0x000000ff0300720c */ /* 0x040fe400007a4270 */
[----:B------:R-:W-:Y:S02]  /*5e50*/  F2FP.F16.F32.PACK_AB R70, RZ, R70 ;  /* 0x00000046ff46723e */ /* 0x000fe400000000ff */
[----:B------:R-:W-:Y:S02]  /*5e60*/  F2FP.F16.F32.PACK_AB R71, RZ, R71 ;  /* 0x00000047ff47723e */ /* 0x000fe400000000ff */
[----:B------:R-:W-:Y:S01]  /*5e70*/  F2FP.F16.F32.PACK_AB R72, RZ, R72 ;  /* 0x00000048ff48723e */ /* 0x000fe200000000ff */
[----:B------:R-:W-:Y:S01]  /*5e80*/  @P2 STG.E.U16 desc[UR38][R8.64+0xb0], R70 ;  /* 0x0000b04608002986 */ /* 0x000fe2000c101526 */
[----:B------:R-:W-:Y:S02]  /*5e90*/  F2FP.F16.F32.PACK_AB R73, RZ, R73 ;  /* 0x00000049ff49723e */ /* 0x000fe400000000ff */
[C---:B------:R-:W-:Y:S01]  /*5ea0*/  ISETP.GT.AND P1, PT, R3.reuse, 0x8, P1 ;  /* 0x000000080300780c */ /* 0x040fe20000f24270 */
[----:B------:R-:W-:Y:S01]  /*5eb0*/  @P3 STG.E.U16 desc[UR38][R8.64+0xb2], R71 ;  /* 0x0000b24708003986 */ /* 0x000fe2000c101526 */
[----:B------:R-:W-:-:S02]  /*5ec0*/  ISETP.GT.AND P2, PT, R3, 0x8, P0 ;  /* 0x000000080300780c */ /* 0x000fc40000744270 */
[C---:B------:R-:W-:Y:S01]  /*5ed0*/  ISETP.GT.AND P0, PT, R4.reuse, 0x69, PT ;  /* 0x000000690400780c */ /* 0x040fe20003f04270 */
[----:B------:R-:W-:Y:S01]  /*5ee0*/  @P4 STG.E.U16 desc[UR38][R6.64+0xc0], R72 ;  /* 0x0000c04806004986 */ /* 0x000fe2000c101526 */
[----:B------:R-:W-:Y:S02]  /*5ef0*/  ISETP.GT.AND P4, PT, R4, 0x68, PT ;  /* 0x000000680400780c */ /* 0x000fe40003f84270 */
[----:B------:R-:W-:Y:S01]  /*5f00*/  F2FP.F16.F32.PACK_AB R74, RZ, R74 ;  /* 0x0000004aff4a723e */ /* 0x000fe200000000ff */
[----:B------:R-:W-:Y:S01]  /*5f10*/  @P5 STG.E.U16 desc[UR38][R6.64+0xc2], R73 ;  /* 0x0000c24906005986 */ /* 0x000fe2000c101526 */
[C---:B------:R-:W-:Y:S02]  /*5f20*/  ISETP.GT.AND P5, PT, R3.reuse, RZ, P4 ;  /* 0x000000ff0300720c */ /* 0x040fe400027a4270 */
[----:B------:R-:W-:Y:S01]  /*5f30*/  ISETP.GT.AND P3, PT, R3, RZ, P0 ;  /* 0x000000ff0300720c */ /* 0x000fe20000764270 */
[----:B------:R-:W-:Y:S01]  /*5f40*/  @P1 STG.E.U16 desc[UR38][R8.64+0xc0], R74 ;  /* 0x0000c04a08001986 */ /* 0x000fe2000c101526 */
[----:B------:R-:W-:-:S02]  /*5f50*/  F2FP.F16.F32.PACK_AB R75, RZ, R75 ;  /* 0x0000004bff4b723e */ /* 0x000fc400000000ff */
[----:B------:R-:W-:Y:S02]  /*5f60*/  F2FP.F16.F32.PACK_AB R76, RZ, R76 ;  /* 0x0000004cff4c723e */ /* 0x000fe400000000ff */
[C---:B------:R-:W-:Y:S01]  /*5f70*/  ISETP.GT.AND P4, PT, R3.reuse, 0x8, P4 ;  /* 0x000000080300780c */ /* 0x040fe20002784270 */
[----:B------:R-:W-:Y:S01]  /*5f80*/  @P2 STG.E.U16 desc[UR38][R8.64+0xc2], R75 ;  /* 0x0000c24b08002986 */ /* 0x000fe2000c101526 */
[----:B------:R-:W-:Y:S02]  /*5f90*/  F2FP.F16.F32.PACK_AB R77, RZ, R77 ;  /* 0x0000004dff4d723e */ /* 0x000fe400000000ff */
[C---:B------:R-:W-:Y:S01]  /*5fa0*/  ISETP.GT.AND P2, PT, R4.reuse, 0x71, PT ;  /* 0x000000710400780c */ /* 0x040fe20003f44270 */
[----:B------:R-:W-:Y:S01]  /*5fb0*/  @P5 STG.E.U16 desc[UR38][R6.64+0xd0], R76 ;  /* 0x0000d04c06005986 */ /* 0x000fe2000c101526 */
[----:B------:R-:W-:Y:S02]  /*5fc0*/  ISETP.GT.AND P5, PT, R3, 0x8, P0 ;  /* 0x000000080300780c */ /* 0x000fe400007a4270 */
[C---:B------:R-:W-:Y:S01]  /*5fd0*/  ISETP.GT.AND P1, PT, R4.reuse, 0x78, PT ;  /* 0x000000780400780c */ /* 0x040fe20003f24270 */
[----:B------:R-:W-:Y:S01]  /*5fe0*/  @P3 STG.E.U16 desc[UR38][R6.64+0xd2], R77 ;  /* 0x0000d24d06003986 */ /* 0x000fe2000c101526 */
[----:B------:R-:W-:-:S02]  /*5ff0*/  ISETP.GT.AND P3, PT, R4, 0x70, PT ;  /* 0x000000700400780c */ /* 0x000fc40003f64270 */
[----:B------:R-:W-:Y:S01]  /*6000*/  ISETP.GT.AND P0, PT, R4, 0x79, PT ;  /* 0x000000790400780c */ /* 0x000fe20003f04270 */
[----:B------:R-:W-:Y:S01]  /*6010*/  @P4 IMAD.MOV.U32 R4, RZ, RZ, R8 ;  /* 0x000000ffff044224 */ /* 0x000fe200078e0008 */
[----:B------:R-:W-:Y:S01]  /*6020*/  F2FP.F16.F32.PACK_AB R78, RZ, R78 ;  /* 0x0000004eff4e723e */ /* 0x000fe200000000ff */
[----:B------:R-:W-:Y:S01]  /*6030*/  @P4 IMAD.MOV.U32 R5, RZ, RZ, R9 ;  /* 0x000000ffff054224 */ /* 0x000fe200078e0009 */
[----:B------:R-:W-:Y:S02]  /*6040*/  F2FP.F16.F32.PACK_AB R79, RZ, R79 ;  /* 0x0000004fff4f723e */ /* 0x000fe400000000ff */
[----:B------:R-:W-:Y:S02]  /*6050*/  F2FP.F16.F32.PACK_AB R80, RZ, R80 ;  /* 0x00000050ff50723e */ /* 0x000fe400000000ff */
[----:B------:R0:W-:Y:S01]  /*6060*/  @P4 STG.E.U16 desc[UR38][R4.64+0xd0], R78 ;  /* 0x0000d04e04004986 */ /* 0x0001e2000c101526 */
[----:B------:R-:W-:Y:S02]  /*6070*/  ISETP.GT.AND P4, PT, R3, RZ, P2 ;  /* 0x000000ff0300720c */ /* 0x000fe40001784270 */
[----:B------:R-:W-:-:S02]  /*6080*/  F2FP.F16.F32.PACK_AB R81, RZ, R81 ;  /* 0x00000051ff51723e */ /* 0x000fc400000000ff */
[----:B------:R-:W-:Y:S02]  /*6090*/  ISETP.GT.AND P2, PT, R3, 0x8, P2 ;  /* 0x000000080300780c */ /* 0x000fe40001744270 */
[----:B------:R-:W-:Y:S02]  /*60a0*/  F2FP.F16.F32.PACK_AB R82, RZ, R82 ;  /* 0x00000052ff52723e */ /* 0x000fe400000000ff */
[----:B------:R-:W-:Y:S02]  /*60b0*/  F2FP.F16.F32.PACK_AB R83, RZ, R83 ;  /* 0x00000053ff53723e */ /* 0x000fe400000000ff */
[----:B------:R-:W-:Y:S01]  /*60c0*/  F2FP.F16.F32.PACK_AB R84, RZ, R84 ;  /* 0x00000054ff54723e */ /* 0x000fe200000000ff */
[----:B0-----:R-:W-:Y:S01]  /*60d0*/  @P5 IMAD.MOV.U32 R4, RZ, RZ, R8 ;  /* 0x000000ffff045224 */ /* 0x001fe200078e0008 */
[----:B------:R-:W-:Y:S01]  /*60e0*/  F2FP.F16.F32.PACK_AB R85, RZ, R85 ;  /* 0x00000055ff55723e */ /* 0x000fe200000000ff */
[----:B------:R-:W-:Y:S01]  /*60f0*/  @P5 IMAD.MOV.U32 R5, RZ, RZ, R9 ;  /* 0x000000ffff055224 */ /* 0x000fe200078e0009 */
[----:B------:R-:W-:-:S02]  /*6100*/  F2FP.F16.F32.PACK_AB R86, RZ, R86 ;  /* 0x00000056ff56723e */ /* 0x000fc400000000ff */
[----:B------:R-:W-:Y:S02]  /*6110*/  F2FP.F16.F32.PACK_AB R87, RZ, R87 ;  /* 0x00000057ff57723e */ /* 0x000fe400000000ff */
[----:B------:R0:W-:Y:S01]  /*6120*/  @P5 STG.E.U16 desc[UR38][R4.64+0xd2], R79 ;  /* 0x0000d24f04005986 */ /* 0x0001e2000c101526 */
[C---:B------:R-:W-:Y:S02]  /*6130*/  ISETP.GT.AND P5, PT, R3.reuse, RZ, P3 ;  /* 0x000000ff0300720c */ /* 0x040fe40001fa4270 */
[----:B------:R-:W-:-:S11]  /*6140*/  ISETP.GT.AND P3, PT, R3, 0x8, P3 ;  /* 0x000000080300780c */ /* 0x000fd60001f64270 */
[----:B0-----:R-:W-:Y:S02]  /*6150*/  @P5 IMAD.MOV.U32 R4, RZ, RZ, R6 ;  /* 0x000000ffff045224 */ /* 0x001fe400078e0006 */
[----:B------:R-:W-:-:S05]  /*6160*/  @P5 IMAD.MOV.U32 R5, RZ, RZ, R7 ;  /* 0x000000ffff055224 */ /* 0x000fca00078e0007 */
[----:B------:R0:W-:Y:S01]  /*6170*/  @P5 STG.E.U16 desc[UR38][R4.64+0xe0], R80 ;  /* 0x0000e05004005986 */ /* 0x0001e2000c101526 */
[C---:B------:R-:W-:Y:S02]  /*6180*/  ISETP.GT.AND P5, PT, R3.reuse, RZ, P0 ;  /* 0x000000ff0300720c */ /* 0x040fe400007a4270 */
[----:B------:R-:W-:Y:S01]  /*6190*/  ISETP.GT.AND P0, PT, R3, 0x8, P0 ;  /* 0x000000080300780c */ /* 0x000fe20000704270 */
[----:B0-----:R-:W-:Y:S02]  /*61a0*/  @P4 IMAD.MOV.U32 R4, RZ, RZ, R6 ;  /* 0x000000ffff044224 */ /* 0x001fe400078e0006 */
[----:B------:R-:W-:-:S05]  /*61b0*/  @P4 IMAD.MOV.U32 R5, RZ, RZ, R7 ;  /* 0x000000ffff054224 */ /* 0x000fca00078e0007 */
[----:B------:R0:W-:Y:S01]  /*61c0*/  @P4 STG.E.U16 desc[UR38][R4.64+0xe2], R81 ;  /* 0x0000e25104004986 */ /* 0x0001e2000c101526 */
[C---:B------:R-:W-:Y:S02]  /*61d0*/  ISETP.GT.AND P4, PT, R3.reuse, RZ, P1 ;  /* 0x000000ff0300720c */ /* 0x040fe40000f84270 */
[----:B------:R-:W-:Y:S01]  /*61e0*/  ISETP.GT.AND P1, PT, R3, 0x8, P1 ;  /* 0x000000080300780c */ /* 0x000fe20000f24270 */
[----:B0-----:R-:W-:Y:S02]  /*61f0*/  @P3 IMAD.MOV.U32 R4, RZ, RZ, R8 ;  /* 0x000000ffff043224 */ /* 0x001fe400078e0008 */
[----:B------:R-:W-:-:S05]  /*6200*/  @P3 IMAD.MOV.U32 R5, RZ, RZ, R9 ;  /* 0x000000ffff053224 */ /* 0x000fca00078e0009 */
[----:B------:R0:W-:Y:S02]  /*6210*/  @P3 STG.E.U16 desc[UR38][R4.64+0xe0], R82 ;  /* 0x0000e05204003986 */ /* 0x0001e4000c101526 */
[----:B0-----:R-:W-:Y:S02]  /*6220*/  @P2 IMAD.MOV.U32 R4, RZ, RZ, R8 ;  /* 0x000000ffff042224 */ /* 0x001fe400078e0008 */
[----:B------:R-:W-:-:S05]  /*6230*/  @P2 IMAD.MOV.U32 R5, RZ, RZ, R9 ;  /* 0x000000ffff052224 */ /* 0x000fca00078e0009 */
[----:B------:R0:W-:Y:S02]  /*6240*/  @P2 STG.E.U16 desc[UR38][R4.64+0xe2], R83 ;  /* 0x0000e25304002986 */ /* 0x0001e4000c101526 */
[----:B0-----:R-:W-:Y:S02]  /*6250*/  @P4 IMAD.MOV.U32 R4, RZ, RZ, R6 ;  /* 0x000000ffff044224 */ /* 0x001fe400078e0006 */
[----:B------:R-:W-:-:S05]  /*6260*/  @P4 IMAD.MOV.U32 R5, RZ, RZ, R7 ;  /* 0x000000ffff054224 */ /* 0x000fca00078e0007 */
[----:B------:R0:W-:Y:S04]  /*6270*/  @P4 STG.E.U16 desc[UR38][R4.64+0xf0], R84 ;  /* 0x0000f05404004986 */ /* 0x0001e8000c101526 */
[----:B------:R1:W-:Y:S01]  /*6280*/  @P5 STG.E.U16 desc[UR38][R6.64+0xf2], R85 ;  /* 0x0000f25506005986 */ /* 0x0003e2000c101526 */
[----:B0-----:R-:W-:Y:S02]  /*6290*/  @P1 IMAD.MOV.U32 R4, RZ, RZ, R8 ;  /* 0x000000ffff041224 */ /* 0x001fe400078e0008 */
[----:B------:R-:W-:-:S05]  /*62a0*/  @P1 IMAD.MOV.U32 R5, RZ, RZ, R9 ;  /* 0x000000ffff051224 */ /* 0x000fca00078e0009 */
[----:B------:R1:W-:Y:S04]  /*62b0*/  @P1 STG.E.U16 desc[UR38][R4.64+0xf0], R86 ;  /* 0x0000f05604001986 */ /* 0x0003e8000c101526 */
[----:B------:R1:W-:Y:S02]  /*62c0*/  @P0 STG.E.U16 desc[UR38][R8.64+0xf2], R87 ;  /* 0x0000f25708000986 */ /* 0x0003e4000c101526 */
.L_x_160:
[----:B------:R-:W-:Y:S05]  /*62d0*/  BSYNC B0 ;  /* 0x0000000000007941 */ /* 0x000fea0003800000 */
.L_x_34:
[----:B------:R-:W-:Y:S01]  /*62e0*/  IADD3 R16, P0, R16, UR36, RZ ;  /* 0x0000002410107c10 */ /* 0x000fe2000ff1e0ff */
[----:B------:R-:W-:Y:S01]  /*62f0*/  ULDC.64 UR4, c[0x0][0x650] ;  /* 0x0001940000047ab9 */ /* 0x000fe20000000a00 */
[----:B------:R-:W-:Y:S01]  /*6300*/  PRMT R3, RZ, 0x7610, R3 ;  /* 0x00007610ff037816 */ /* 0x000fe20000000003 */
[----:B------:R-:W-:Y:S01]  /*6310*/  IMAD.MOV.U32 R100, RZ, RZ, -0x1 ;  /* 0xffffffffff647424 */ /* 0x000fe200078e00ff */
[----:B------:R-:W-:Y:S01]  /*6320*/  IADD3.X R17, R17, UR42, RZ, P0, !PT ;  /* 0x0000002a11117c10 */ /* 0x000fe200087fe4ff */
[----:B------:R-:W-:Y:S01]  /*6330*/  IMAD.MOV.U32 R101, RZ, RZ, -0x1 ;  /* 0xffffffffff657424 */ /* 0x000fe200078e00ff */
[----:B------:R-:W-:-:S04]  /*6340*/  ISETP.GE.U32.AND P0, PT, R16, UR4, PT ;  /* 0x0000000410007c0c */ /* 0x000fc8000bf06070 */
[----:B------:R-:W-:-:S13]  /*6350*/  ISETP.GE.U32.AND.EX P0, PT, R17, UR5, PT, P0 ;  /* 0x0000000511007c0c */ /* 0x000fda000bf06100 */
[----:B------:R-:W-:Y:S05]  /*6360*/  @P0 BRA `(.L_x_161) ;  /* 0x00000004004c0947 */ /* 0x000fea0003800000 */
[----:B------:R-:W0:Y:S01]  /*6370*/  LDC.64 R10, c[0x0][0x628] ;  /* 0x00018a00ff0a7b82 */ /* 0x000e220000000a00 */
[----:B---3--:R-:W3:Y:S01]  /*6380*/  S2R R12, SR_CTAID.X ;  /* 0x00000000000c7919 */ /* 0x008ee20000002500 */
[----:B-12-4-:R-:W-:Y:S02]  /*6390*/  IMAD.MOV.U32 R8, RZ, RZ, R16 ;  /* 0x000000ffff087224 */ /* 0x016fe400078e0010 */
[----:B------:R-:W-:Y:S01]  /*63a0*/  IMAD.MOV.U32 R9, RZ, RZ, R17 ;  /* 0x000000ffff097224 */ /* 0x000fe200078e0011 */
[----:B------:R-:W1:Y:S03]  /*63b0*/  S2R R20, SR_CTAID.Y ;  /* 0x0000000000147919 */ /* 0x000e660000002600 */
[----:B------:R-:W2:Y:S08]  /*63c0*/  LDC R0, c[0x0][0x630] ;  /* 0x00018c00ff007b82 */ /* 0x000eb00000000800 */
[----:B------:R-:W4:Y:S01]  /*63d0*/  LDC.64 R14, c[0x0][0x620] ;  /* 0x00018800ff0e7b82 */ /* 0x000f220000000a00 */
[----:B0-----:R-:W-:-:S04]  /*63e0*/  ISETP.NE.U32.AND P0, PT, R10, RZ, PT ;  /* 0x000000ff0a00720c */ /* 0x001fc80003f05070 */
[----:B------:R-:W-:-:S13]  /*63f0*/  ISETP.NE.AND.EX P0, PT, R11, RZ, PT, P0 ;  /* 0x000000ff0b00720c */ /* 0x000fda0003f05300 */
[----:B-1234-:R-:W-:Y:S05]  /*6400*/  @!P0 BRA `(.L_x_162) ;  /* 0x0000000000288947 */ /* 0x01efea0003800000 */
        /* <DEDUP_REMOVED lines=10> */
.L_x_162:
[-CC-:B------:R-:W-:Y:S01]  /*64b0*/  SHF.R.U64 R101, R8, R0.reuse, R9.reuse ;  /* 0x0000000008657219 */ /* 0x180fe20000001209 */
[----:B------:R-:W0:Y:S01]  /*64c0*/  LDC.64 R26, c[0x0][0x640] ;  /* 0x00019000ff1a7b82 */ /* 0x000e220000000a00 */
[----:B------:R-:W-:Y:S01]  /*64d0*/  SHF.R.U32.HI R0, RZ, R0, R9 ;  /* 0x00000000ff007219 */ /* 0x000fe20000011609 */
[----:B------:R-:W-:Y:S01]  /*64e0*/  ULDC UR4, c[0x0][0x150] ;  /* 0x0000540000047ab9 */ /* 0x000fe20000000800 */
[----:B------:R-:W-:Y:S02]  /*64f0*/  IADD3 R3, P0, RZ, -R101, RZ ;  /* 0x80000065ff037210 */ /* 0x000fe40007f1e0ff */
[----:B------:R-:W-:-:S03]  /*6500*/  I2FP.F32.U32 R7, R12 ;  /* 0x0000000c00077245 */ /* 0x000fc60000201000 */
[----:B------:R-:W1:Y:S01]  /*6510*/  LDC R6, c[0x0][0x618] ;  /* 0x00018600ff067b82 */ /* 0x000e620000000800 */
[----:B------:R-:W-:Y:S02]  /*6520*/  IMAD.X R5, RZ, RZ, ~R0, P0 ;  /* 0x000000ffff057224 */ /* 0x000fe400000e0e00 */
[----:B------:R-:W-:Y:S01]  /*6530*/  FMUL R7, R7, UR4 ;  /* 0x0000000407077c20 */ /* 0x000fe20008400000 */
[----:B------:R-:W-:Y:S01]  /*6540*/  ULDC UR4, c[0x0][0x154] ;  /* 0x0000550000047ab9 */ /* 0x000fe20000000800 */
[-C--:B------:R-:W-:Y:S02]  /*6550*/  IMAD R0, R5, R14.reuse, RZ ;  /* 0x0000000e05007224 */ /* 0x080fe400078e02ff */
[C---:B------:R-:W-:Y:S01]  /*6560*/  IMAD.WIDE.U32 R4, R3.reuse, R14, R16 ;  /* 0x0000000e03047225 */ /* 0x040fe200078e0010 */
[----:B------:R-:W2:Y:S01]  /*6570*/  LDC R8, c[0x0][0x608] ;  /* 0x00018200ff087b82 */ /* 0x000ea20000000800 */
[----:B------:R-:W3:Y:S02]  /*6580*/  F2I.U32.TRUNC.NTZ R7, R7 ;  /* 0x0000000700077305 */ /* 0x000ee4000020f000 */
[----:B------:R-:W-:Y:S01]  /*6590*/  IMAD R3, R3, R15, R0 ;  /* 0x0000000f03037224 */ /* 0x000fe200078e0200 */
[----:B------:R-:W-:-:S03]  /*65a0*/  I2FP.F32.U32 R0, R20 ;  /* 0x0000001400007245 */ /* 0x000fc60000201000 */
[----:B------:R-:W-:Y:S01]  /*65b0*/  IMAD.IADD R3, R5, 0x1, R3 ;  /* 0x0000000105037824 */ /* 0x000fe200078e0203 */
[----:B------:R-:W4:Y:S01]  /*65c0*/  LDC R11, c[0x0][0x658] ;  /* 0x00019600ff0b7b82 */ /* 0x000f220000000800 */
[----:B0-----:R-:W-:-:S04]  /*65d0*/  ISETP.NE.U32.AND P0, PT, R26, RZ, PT ;  /* 0x000000ff1a00720c */ /* 0x001fc80003f05070 */
[----:B------:R-:W-:-:S03]  /*65e0*/  ISETP.NE.AND.EX P0, PT, R27, RZ, PT, P0 ;  /* 0x000000ff1b00720c */ /* 0x000fc60003f05300 */
[----:B------:R-:W0:Y:S01]  /*65f0*/  LDC R9, c[0x0][0x144] ;  /* 0x00005100ff097b82 */ /* 0x000e220000000800 */
[-C--:B-1----:R-:W-:Y:S01]  /*6600*/  SHF.R.U64 R10, R4, R6.reuse, R3 ;  /* 0x00000006040a7219 */ /* 0x082fe20000001203 */
[----:B---3--:R-:W-:Y:S01]  /*6610*/  IMAD.MOV R7, RZ, RZ, -R7 ;  /* 0x000000ffff077224 */ /* 0x008fe200078e0a07 */
[----:B------:R-:W-:Y:S01]  /*6620*/  SHF.R.U32.HI R3, RZ, R6, R3 ;  /* 0x00000006ff037219 */ /* 0x000fe20000011603 */
[----:B------:R-:W-:-:S04]  /*6630*/  FMUL R6, R0, UR4 ;  /* 0x0000000400067c20 */ /* 0x000fc80008400000 */
[----:B------:R-:W1:Y:S01]  /*6640*/  LDC R21, c[0x0][0x148] ;  /* 0x00005200ff157b82 */ /* 0x000e620000000800 */
[----:B------:R3:W0:Y:S01]  /*6650*/  F2I.U32.TRUNC.NTZ R14, R6 ;  /* 0x00000006000e7305 */ /* 0x000622000020f000 */
[-CC-:B--2---:R-:W-:Y:S02]  /*6660*/  SHF.R.U64 R13, R10, R8.reuse, R3.reuse ;  /* 0x000000080a0d7219 */ /* 0x184fe40000001203 */
[----:B------:R-:W-:-:S04]  /*6670*/  SHF.R.U32.HI R0, RZ, R8, R3 ;  /* 0x00000008ff007219 */ /* 0x000fc80000011603 */
[----:B-----5:R-:W2:Y:S01]  /*6680*/  LDC R24, c[0x0][0x648] ;  /* 0x00019200ff187b82 */ /* 0x020ea20000000800 */
[-CC-:B----4-:R-:W-:Y:S02]  /*6690*/  SHF.R.U64 R15, R13, R11.reuse, R0.reuse ;  /* 0x0000000b0d0f7219 */ /* 0x190fe40000001200 */
[----:B------:R-:W-:-:S03]  /*66a0*/  SHF.R.U32.HI R5, RZ, R11, R0 ;  /* 0x0000000bff057219 */ /* 0x000fc60000011600 */
[----:B------:R-:W-:Y:S02]  /*66b0*/  IMAD.MOV.U32 R4, RZ, RZ, R15 ;  /* 0x000000ffff047224 */ /* 0x000fe400078e000f */
[----:B------:R-:W4:Y:S01]  /*66c0*/  LDC R28, c[0x0][0x638] ;  /* 0x00018e00ff1c7b82 */ /* 0x000f220000000800 */
[----:B0-----:R-:W-:-:S07]  /*66d0*/  IMAD R25, R9, R7, R12 ;  /* 0x0000000709197224 */ /* 0x001fce00078e020c */
[----:B------:R-:W0:Y:S08]  /*66e0*/  LDC R29, c[0x0][0x610] ;  /* 0x00018400ff1d7b82 */ /* 0x000e300000000800 */
[----:B------:R-:W0:Y:S01]  /*66f0*/  LDC R30, c[0x0][0x600] ;  /* 0x00018000ff1e7b82 */ /* 0x000e220000000800 */
[----:B-123--:R-:W-:Y:S05]  /*6700*/  @!P0 BRA `(.L_x_163) ;  /* 0x0000000000288947 */ /* 0x00efea0003800000 */
[----:B------:R-:W1:Y:S02]  /*6710*/  LDC R0, c[0x0][0x64c] ;  /* 0x00019300ff007b82 */ /* 0x000e640000000800 */
[----:B-1----:R-:W-:-:S05]  /*6720*/  IADD3 R3, P0, R15, R0, RZ ;  /* 0x000000000f037210 */ /* 0x002fca0007f1e0ff */
        /* <DEDUP_REMOVED lines=8> */
.L_x_163:
[----:B------:R-:W-:Y:S01]  /*67b0*/  ISETP.NE.AND P0, PT, R2, 0x1, PT ;  /* 0x000000010200780c */ /* 0x000fe20003f05270 */
[----:B------:R-:W-:Y:S01]  /*67c0*/  IMAD.MOV R14, RZ, RZ, -R14 ;  /* 0x000000ffff0e7224 */ /* 0x000fe200078e0a0e */
[----:B------:R-:W-:Y:S02]  /*67d0*/  SHF.R.U64 R3, R4, R24, R5 ;  /* 0x0000001804037219 */ /* 0x000fe40000001205 */
[----:B------:R-:W-:Y:S02]  /*67e0*/  LOP3.LUT R0, R13, R98, RZ, 0xc0, !PT ;  /* 0x000000620d007212 */ /* 0x000fe400078ec0ff */
[----:B------:R-:W-:Y:S01]  /*67f0*/  LOP3.LUT R10, R10, R97, RZ, 0xc0, !PT ;  /* 0x000000610a0a7212 */ /* 0x000fe200078ec0ff */
[----:B------:R-:W-:Y:S02]  /*6800*/  IMAD.MOV R4, RZ, RZ, -R3 ;  /* 0x000000ffff047224 */ /* 0x000fe400078e0a03 */
[----:B------:R-:W-:Y:S02]  /*6810*/  IMAD R0, R93, R3, R0 ;  /* 0x000000035d007224 */ /* 0x000fe400078e0200 */
[----:B----4-:R-:W-:-:S02]  /*6820*/  IMAD R3, R4, R28, R15 ;  /* 0x0000001c04037224 */ /* 0x010fc400078e020f */
[----:B------:R-:W-:Y:S02]  /*6830*/  @P0 IMAD R25, R21, R14, R20 ;  /* 0x0000000e15190224 */ /* 0x000fe400078e0214 */
[----:B0-----:R-:W-:Y:S02]  /*6840*/  IMAD R5, R3, R30, R10 ;  /* 0x0000001e03057224 */ /* 0x001fe400078e020a */
[----:B------:R-:W-:Y:S02]  /*6850*/  IMAD R0, R0, R29, R25 ;  /* 0x0000001d00007224 */ /* 0x000fe400078e0219 */
[----:B------:R-:W-:-:S03]  /*6860*/  IMAD.MOV.U32 R4, RZ, RZ, 0x1 ;  /* 0x00000001ff047424 */ /* 0x000fc600078e00ff */
[----:B------:R-:W-:Y:S02]  /*6870*/  SEL R100, R5, R0, !P0 ;  /* 0x0000000005647207 */ /* 0x000fe40004000000 */
[----:B------:R-:W-:Y:S02]  /*6880*/  PRMT R3, R4, 0x7610, R3 ;  /* 0x0000761004037816 */ /* 0x000fe40000000003 */
[----:B------:R-:W-:-:S07]  /*6890*/  SEL R0, R0, R5, !P0 ;  /* 0x0000000500007207 */ /* 0x000fce0004000000 */
.L_x_161:
[----:B------:R-:W-:Y:S01]  /*68a0*/  UIMAD.WIDE.U32 UR4, UR41, 0x24924925, URZ ;  /* 0x24924925290478a5 */ /* 0x000fe2000f8e003f */
[----:B------:R-:W-:Y:S01]  /*68b0*/  LOP3.LUT P0, RZ, R3, 0xff, RZ, 0xc0, !PT ;  /* 0x000000ff03ff7812 */ /* 0x000fe2000780c0ff */
[----:B------:R-:W-:Y:S02]  /*68c0*/  IMAD.MOV.U32 R103, RZ, RZ, R0 ;  /* 0x000000ffff677224 */ /* 0x000fe400078e0000 */
[----:B------:R-:W-:-:S04]  /*68d0*/  UIADD3 UR4, UR41, -UR5, URZ ;  /* 0x8000000529047290 */ /* 0x000fc8000fffe03f */
[----:B------:R-:W-:-:S04]  /*68e0*/  ULEA.HI UR4, UR4, UR5, URZ, 0x1f ;  /* 0x0000000504047291 */ /* 0x000fc8000f8ff83f */
[----:B------:R-:W-:-:S04]  /*68f0*/  USHF.R.U32.HI UR4, URZ, 0x2, UR4 ;  /* 0x000000023f047899 */ /* 0x000fc80008011604 */
[----:B------:R-:W-:Y:S01]  /*6900*/  UIMAD UR41, UR4, -0x7, UR41 ;  /* 0xfffffff9042978a4 */ /* 0x000fe2000f8e0229 */
[----:B------:R-:W-:Y:S11]  /*6910*/  @P0 BRA `(.L_x_164) ;  /* 0xffffffa800f00947 */ /* 0x000ff6000383ffff */
[----:B------:R-:W-:Y:S05]  /*6920*/  EXIT ;  /* 0x000000000000794d */ /* 0x000fea0003800000 */
.L_x_7:
        /* <DEDUP_REMOVED lines=26> */
.L_x_166:
[----:B------:R-:W0:Y:S01]  /*6ad0*/  LDC.64 R30, c[0x0][0x640] ;  /* 0x00019000ff1e7b82 */ /* 0x000e220000000a00 */
[-CC-:B------:R-:W-:Y:S01]  /*6ae0*/  SHF.R.U64 R22, R14, R8.reuse, R15.reuse ;  /* 0x000000080e167219 */ /* 0x180fe2000000120f */
[----:B------:R-:W-:Y:S01]  /*6af0*/  IMAD.MOV.U32 R27, RZ, RZ, 0x1 ;  /* 0x00000001ff1b7424 */ /* 0x000fe200078e00ff */
[----:B------:R-:W-:Y:S02]  /*6b00*/  SHF.R.U32.HI R7, RZ, R8, R15 ;  /* 0x00000008ff077219 */ /* 0x000fe4000001160f */
[----:B------:R-:W-:-:S03]  /*6b10*/  IADD3 R13, P0, RZ, -R22, RZ ;  /* 0x80000016ff0d7210 */ /* 0x000fc60007f1e0ff */
[----:B------:R-:W1:Y:S02]  /*6b20*/  LDC R12, c[0x0][0x618] ;  /* 0x00018600ff0c7b82 */ /* 0x000e640000000800 */
[----:B------:R-:W-:Y:S02]  /*6b30*/  IMAD.X R7, RZ, RZ, ~R7, P0 ;  /* 0x000000ffff077224 */ /* 0x000fe400000e0e07 */
[----:B------:R-:W-:-:S04]  /*6b40*/  IMAD.WIDE.U32 R10, R13, R24, R16 ;  /* 0x000000180d0a7225 */ /* 0x000fc800078e0010 */
[----:B------:R-:W2:Y:S01]  /*6b50*/  LDC R14, c[0x0][0x608] ;  /* 0x00018200ff0e7b82 */ /* 0x000ea20000000800 */
[----:B------:R-:W-:-:S04]  /*6b60*/  IMAD R8, R7, R24, RZ ;  /* 0x0000001807087224 */ /* 0x000fc800078e02ff */
[----:B------:R-:W-:-:S03]  /*6b70*/  IMAD R7, R13, R25, R8 ;  /* 0x000000190d077224 */ /* 0x000fc600078e0208 */
[----:B------:R-:W3:Y:S01]  /*6b80*/  LDC R28, c[0x0][0x658] ;  /* 0x00019600ff1c7b82 */ /* 0x000ee20000000800 */
[----:B------:R-:W-:Y:S01]  /*6b90*/  IMAD.IADD R7, R11, 0x1, R7 ;  /* 0x000000010b077824 */ /* 0x000fe200078e0207 */
[----:B0-----:R-:W-:Y:S01]  /*6ba0*/  ISETP.NE.U32.AND P0, PT, R30, RZ, PT ;  /* 0x000000ff1e00720c */ /* 0x001fe20003f05070 */
[----:B------:R-:W-:-:S03]  /*6bb0*/  IMAD.MOV.U32 R11, RZ, RZ, -0x1 ;  /* 0xffffffffff0b7424 */ /* 0x000fc600078e00ff */
        /* <DEDUP_REMOVED lines=8> */
[-C--:B---3--:R-:W-:Y:S02]  /*6c40*/  SHF.L.U32 R10, R11, R28.reuse, RZ ;  /* 0x0000001c0b0a7219 */ /* 0x088fe400000006ff */
[--C-:B------:R-:W-:Y:S02]  /*6c50*/  SHF.R.U64 R26, R24, R28, R7.reuse ;  /* 0x0000001c181a7219 */ /* 0x100fe40000001207 */
[----:B------:R-:W-:Y:S02]  /*6c60*/  LOP3.LUT R29, RZ, R10, RZ, 0x33, !PT ;  /* 0x0000000aff1d7212 */ /* 0x000fe400078e33ff */
[----:B------:R-:W-:Y:S01]  /*6c70*/  SHF.R.U32.HI R11, RZ, R28, R7 ;  /* 0x0000001cff0b7219 */ /* 0x000fe20000011607 */
[----:B------:R-:W3:Y:S01]  /*6c80*/  LDC R32, c[0x0][0x610] ;  /* 0x00018400ff207b82 */ /* 0x000ee20000000800 */
[----:B------:R-:W-:Y:S01]  /*6c90*/  IMAD.MOV.U32 R10, RZ, RZ, R26 ;  /* 0x000000ffff0a7224 */ /* 0x000fe200078e001a */
[----:B------:R-:W-:Y:S06]  /*6ca0*/  @!P0 BRA `(.L_x_167) ;  /* 0x0000000000288947 */ /* 0x000fec0003800000 */
        /* <DEDUP_REMOVED lines=10> */
.L_x_167:
[----:B------:R-:W-:Y:S02]  /*6d50*/  ISETP.NE.AND P0, PT, R2, 0x1, PT ;  /* 0x000000010200780c */ /* 0x000fe40003f05270 */
[----:B-1----:R-:W-:Y:S01]  /*6d60*/  SHF.R.U64 R8, R10, R8, R11 ;  /* 0x000000080a087219 */ /* 0x002fe2000000120b */
[----:B0-----:R-:W-:Y:S01]  /*6d70*/  VIADD R11, R21, 0xffffffff ;  /* 0xffffffff150b7836 */ /* 0x001fe20000000000 */
[----:B------:R-:W-:Y:S02]  /*6d80*/  SHF.L.U32 R27, R27, R28, RZ ;  /* 0x0000001c1b1b7219 */ /* 0x000fe400000006ff */
[----:B------:R-:W-:Y:S01]  /*6d90*/  LOP3.LUT R5, R24, R29, RZ, 0xc0, !PT ;  /* 0x0000001d18057212 */ /* 0x000fe200078ec0ff */
[----:B------:R-:W-:-:S04]  /*6da0*/  IMAD.MOV R7, RZ, RZ, -R8 ;  /* 0x000000ffff077224 */ /* 0x000fc800078e0a08 */
[----:B------:R-:W-:Y:S02]  /*6db0*/  IMAD R5, R27, R8, R5 ;  /* 0x000000081b057224 */ /* 0x000fe400078e0205 */
[----:B------:R-:W-:Y:S01]  /*6dc0*/  @P0 IMAD R6, R9, R23, R4 ;  /* 0x0000001709060224 */ /* 0x000fe200078e0204 */
[----:B------:R-:W-:Y:S01]  /*6dd0*/  LOP3.LUT R9, R20, R11, RZ, 0xc0, !PT ;  /* 0x0000000b14097212 */ /* 0x000fe200078ec0ff */
[----:B--2---:R-:W-:Y:S02]  /*6de0*/  IMAD R4, R7, R25, R26 ;  /* 0x0000001907047224 */ /* 0x004fe400078e021a */
[----:B---3--:R-:W-:Y:S02]  /*6df0*/  IMAD R6, R5, R32, R6 ;  /* 0x0000002005067224 */ /* 0x008fe400078e0206 */
[----:B------:R-:W-:Y:S02]  /*6e00*/  IMAD R5, R4, R21, R9 ;  /* 0x0000001504057224 */ /* 0x000fe400078e0209 */
[----:B------:R-:W-:-:S02]  /*6e10*/  IMAD.MOV.U32 R8, RZ, RZ, 0x1 ;  /* 0x00000001ff087424 */ /* 0x000fc400078e00ff */
[----:B------:R-:W-:Y:S01]  /*6e20*/  IMAD.MOV.U32 R7, RZ, RZ, R22 ;  /* 0x000000ffff077224 */ /* 0x000fe200078e0016 */
[----:B------:R-:W-:Y:S02]  /*6e30*/  SEL R21, R5, R6, !P0 ;  /* 0x0000000605157207 */ /* 0x000fe40004000000 */
[----:B------:R-:W-:-:S07]  /*6e40*/  SEL R20, R6, R5, !P0 ;  /* 0x0000000506147207 */ /* 0x000fce0004000000 */
.L_x_165:
[----:B------:R-:W-:-:S08]  /*6e50*/  NOP ;  /* 0x0000000000007918 */ /* 0x000fd00000000000 */
[----:B------:R-:W0:-:S00]  /*6e60*/  USETMAXREG.DEALLOC.CTAPOOL 0x28 ;  /* 0x00000028000079c8 */ /* 0x000e0000080e0500 */
[----:B0-----:R-:W-:-:S13]  /*6e70*/  ISETP.NE.AND P0, PT, R3, RZ, PT ;  /* 0x000000ff0300720c */ /* 0x001fda0003f05270 */
[----:B------:R-:W-:Y:S05]  /*6e80*/  @P0 EXIT ;  /* 0x000000000000094d */ /* 0x000fea0003800000 */
[----:B------:R-:W-:Y:S01]  /*6e90*/  LOP3.LUT P0, RZ, R8, 0xff, RZ, 0xc0, !PT ;  /* 0x000000ff08ff7812 */ /* 0x000fe2000780c0ff */
[----:B------:R-:W-:Y:S02]  /*6ea0*/  IMAD.MOV.U32 R3, RZ, RZ, 0x1 ;  /* 0x00000001ff037424 */ /* 0x000fe400078e00ff */
[----:B------:R-:W-:-:S10]  /*6eb0*/  IMAD.MOV.U32 R8, RZ, RZ, RZ ;  /* 0x000000ffff087224 */ /* 0x000fd400078e00ff */
[----:B------:R-:W-:Y:S05]  /*6ec0*/  @!P0 BRA `(.L_x_168) ;  /* 0x0000000c00308947 */ /* 0x000fea0003800000 */
[----:B------:R-:W0:Y:S01]  /*6ed0*/  LDC R3, c[0x0][0x28c] ;  /* 0x0000a300ff037b82 */ /* 0x000e220000000800 */
[----:B------:R-:W1:Y:S01]  /*6ee0*/  S2R R13, SR_CgaCtaId ;  /* 0x00000000000d7919 */ /* 0x000e620000008800 */
[----:B------:R-:W-:Y:S01]  /*6ef0*/  ULDC UR5, c[0x0][0x658] ;  /* 0x0001960000057ab9 */ /* 0x000fe20000000800 */
[----:B------:R-:W-:Y:S01]  /*6f00*/  UMOV UR6, 0xffffffff ;  /* 0xffffffff00067882 */ /* 0x000fe20000000000 */
[----:B------:R-:W-:Y:S01]  /*6f10*/  BSSY B0, `(.L_x_168) ;  /* 0x00000c7000007945 */ /* 0x000fe20003800000 */
[----:B------:R-:W-:Y:S01]  /*6f20*/  USHF.L.U32 UR6, UR6, UR5, URZ ;  /* 0x0000000506067299 */ /* 0x000fe2000800063f */
[----:B------:R-:W-:Y:S01]  /*6f30*/  IMAD.MOV.U32 R10, RZ, RZ, 0x1 ;  /* 0x00000001ff0a7424 */ /* 0x000fe200078e00ff */
[----:B------:R-:W-:Y:S01]  /*6f40*/  LOP3.LUT R9, R18, 0x2, RZ, 0xfc, !PT ;  /* 0x0000000212097812 */ /* 0x000fe200078efcff */
[----:B------:R-:W-:Y:S01]  /*6f50*/  IMAD.MOV.U32 R8, RZ, RZ, RZ ;  /* 0x000000ffff087224 */ /* 0x000fe200078e00ff */
[----:B------:R-:W-:Y:S01]  /*6f60*/  ULDC UR4, c[0x0][0x600] ;  /* 0x0001800000047ab9 */ /* 0x000fe20000000800 */
[----:B------:R-:W-:Y:S01]  /*6f70*/  UMOV UR7, 0x1 ;  /* 0x0000000100077882 */ /* 0x000fe20000000000 */
[----:B------:R-:W-:-:S02]  /*6f80*/  UIADD3 UR15, UR4, -0x1, URZ ;  /* 0xffffffff040f7890 */ /* 0x000fc4000fffe03f */
[----:B------:R-:W-:Y:S02]  /*6f90*/  USHF.L.U32 UR17, UR7, UR5, URZ ;  /* 0x0000000507117299 */ /* 0x000fe4000800063f */
[----:B------:R-:W-:Y:S01]  /*6fa0*/  ULOP3.LUT UR16, URZ, UR6, URZ, 0x33, !UPT ;  /* 0x000000063f107292 */ /* 0x000fe2000f8e333f */
[----:B------:R-:W-:Y:S01]  /*6fb0*/  ULDC.64 UR20, c[0x0][0x198] ;  /* 0x0000660000147ab9 */ /* 0x000fe20000000a00 */
[----:B0-----:R-:W-:-:S05]  /*6fc0*/  VIADD R3, R3, 0x3f ;  /* 0x0000003f03037836 */ /* 0x001fca0000000000 */
[----:B------:R-:W-:-:S04]  /*6fd0*/  SHF.R.S32.HI R4, RZ, 0x1f, R3 ;  /* 0x0000001fff047819 */ /* 0x000fc80000011403 */
[----:B------:R-:W-:Y:S01]  /*6fe0*/  LEA.HI R4, R4, R3, RZ, 0x6 ;  /* 0x0000000304047211 */ /* 0x000fe200078f30ff */
[C---:B-1----:R-:W-:Y:S02]  /*6ff0*/  IMAD.SHL.U32 R12, R13.reuse, 0x40, RZ ;  /* 0x000000400d0c7824 */ /* 0x042fe400078e00ff */
[----:B------:R-:W-:Y:S01]  /*7000*/  IMAD.SHL.U32 R13, R13, 0x1000, RZ ;  /* 0x000010000d0d7824 */ /* 0x000fe200078e00ff */
[----:B------:R-:W-:Y:S01]  /*7010*/  SHF.R.S32.HI R11, RZ, 0x6, R4 ;  /* 0x00000006ff0b7819 */ /* 0x000fe20000011404 */
[----:B------:R-:W-:Y:S01]  /*7020*/  IMAD.MOV.U32 R3, RZ, RZ, 0x1 ;  /* 0x00000001ff037424 */ /* 0x000fe200078e00ff */
[----:B------:R-:W-:Y:S02]  /*7030*/  LOP3.LUT R12, R12, 0x40, RZ, 0xc0, !PT ;  /* 0x000000400c0c7812 */ /* 0x000fe400078ec0ff */
[----:B------:R-:W-:Y:S01]  /*7040*/  LOP3.LUT R13, R13, 0x1000, RZ, 0xc0, !PT ;  /* 0x000010000d0d7812 */ /* 0x000fe200078ec0ff */
[----:B------:R-:W-:-:S07]  /*7050*/  VIADD R19, R11, 0x1 ;  /* 0x000000010b137836 */ /* 0x000fce0000000000 */
.L_x_179:
[----:B------:R-:W-:-:S03]  /*7060*/  UMOV UR4, 0xffffffff ;  /* 0xffffffff00047882 */ /* 0x000fc60000000000 */
[----:B------:R-:W-:Y:S05]  /*7070*/  BRA.DIV UR4, `(.L_x_169) ;  /* 0x0000001204187947 */ /* 0x000fea000b800000 */
[----:B------:R-:W-:-:S13]  /*7080*/  ELECT P6, URZ, PT ;  /* 0x00000000003f782f */ /* 0x000fda00038c0000 */
.L_x_193:
[----:B------:R-:W0:Y:S01]  /*7090*/  LDC R4, c[0x0][0x28c] ;  /* 0x0000a300ff047b82 */ /* 0x000e220000000800 */
[----:B------:R-:W-:Y:S01]  /*70a0*/  BSSY B1, `(.L_x_170) ;  /* 0x0000038000017945 */ /* 0x000fe20003800000 */
[----:B0-----:R-:W-:-:S13]  /*70b0*/  ISETP.LT.OR P6, PT, R4, 0x1, !P6 ;  /* 0x000000010400780c */ /* 0x001fda00077c1670 */
[----:B------:R-:W-:Y:S05]  /*70c0*/  @P6 BRA `(.L_x_171) ;  /* 0x0000000000d46947 */ /* 0x000fea0003800000 */
[----:B------:R-:W-:Y:S02]  /*70d0*/  IMAD R21, R21, 0x80, R12 ;  /* 0x0000008015157824 */ /* 0x000fe400078e020c */
[----:B------:R-:W-:Y:S02]  /*70e0*/  IMAD.SHL.U32 R20, R20, 0x80, RZ ;  /* 0x0000008014147824 */ /* 0x000fe400078e00ff */
[----:B------:R-:W-:Y:S02]  /*70f0*/  IMAD.MOV.U32 R22, RZ, RZ, RZ ;  /* 0x000000ffff167224 */ /* 0x000fe400078e00ff */
[----:B------:R-:W-:Y:S02]  /*7100*/  IMAD.MOV.U32 R4, RZ, RZ, R19 ;  /* 0x000000ffff047224 */ /* 0x000fe400078e0013 */
[----:B------:R-:W-:Y:S02]  /*7110*/  IMAD.MOV.U32 R5, RZ, RZ, R3 ;  /* 0x000000ffff057224 */ /* 0x000fe400078e0003 */
[----:B------:R-:W-:-:S07]  /*7120*/  IMAD.MOV.U32 R6, RZ, RZ, R8 ;  /* 0x000000ffff067224 */ /* 0x000fce00078e0008 */
.L_x_174:
[----:B------:R-:W0:Y:S01]  /*7130*/  S2R R15, SR_CgaCtaId ;  /* 0x00000000000f7919 */ /* 0x000e220000008800 */
[----:B------:R-:W-:Y:S02]  /*7140*/  MOV R14, 0x400 ;  /* 0x00000400000e7802 */ /* 0x000fe40000000f00 */
[----:B------:R-:W-:Y:S02]  /*7150*/  ISETP.NE.AND P1, PT, R0, RZ, PT ;  /* 0x000000ff0000720c */ /* 0x000fe40003f25270 */
[----:B0-----:R-:W-:Y:S02]  /*7160*/  LEA R25, R15, R14, 0x18 ;  /* 0x0000000e0f197211 */ /* 0x001fe400078ec0ff */
[----:B------:R-:W-:-:S09]  /*7170*/  SHF.L.U32 R14, R5, 0x1f, RZ ;  /* 0x0000001f050e7819 */ /* 0x000fd200000006ff */
[----:B------:R-:W0:Y:S01]  /*7180*/  @!P1 LDC R15, c[0x0][0x500] ;  /* 0x00014000ff0f9b82 */ /* 0x000e220000000800 */
[----:B------:R-:W-:-:S04]  /*7190*/  IMAD R23, R6, 0x8, R25 ;  /* 0x0000000806177824 */ /* 0x000fc800078e0219 */
[----:B------:R-:W1:Y:S02]  /*71a0*/  SYNCS.PHASECHK.TRANS64.TRYWAIT P0, [R23+URZ+0x38], R14 ;  /* 0x0000380e170075a7 */ /* 0x000e64000800017f */
[----:B-1----:R-:W-:Y:S05]  /*71b0*/  @!P0 BRA `(.L_x_172) ;  /* 0x0000000c00e88947 */ /* 0x002fea0003800000 */
.L_x_194:
[----:B-1----:R-:W-:Y:S01]  /*71c0*/  PRMT R14, R9, 0x9910, RZ ;  /* 0x00009910090e7816 */ /* 0x002fe200000000ff */
[----:B0-----:R0:W-:Y:S03]  /*71d0*/  @!P1 SYNCS.ARRIVE.TRANS64 RZ, [R23+URZ], R15 ;  /* 0x0000000f17ff99a7 */ /* 0x0011e6000800003f */
[----:B------:R-:W-:-:S13]  /*71e0*/  ISETP.NE.AND P0, PT, R14, 0x2, PT ;  /* 0x000000020e00780c */ /* 0x000fda0003f05270 */
[----:B0-----:R-:W-:Y:S05]  /*71f0*/  @P0 BRA `(.L_x_173) ;  /* 0x0000000000040947 */ /* 0x001fea0003800000 */
[----:B------:R-:W-:Y:S01]  /*7200*/  BPT.TRAP 0x1 ;  /* 0x000000040000795c */ /* 0x000fe20000300000 */
.L_x_173:
[C---:B------:R-:W-:Y:S01]  /*7210*/  IMAD R14, R6.reuse, 0x2000, R13 ;  /* 0x00002000060e7824 */ /* 0x040fe200078e020d */
[----:B------:R-:W-:Y:S01]  /*7220*/  R2UR UR9, R23 ;  /* 0x00000000170972ca */ /* 0x000fe200000e0000 */
[--C-:B------:R-:W-:Y:S01]  /*7230*/  IMAD R15, R6, 0x4000, R25.reuse ;  /* 0x00004000060f7824 */ /* 0x100fe200078e0219 */
[----:B------:R-:W-:Y:S01]  /*7240*/  UIADD3 UR4, UP0, UR20, 0xf0, URZ ;  /* 0x000000f014047890 */ /* 0x000fe2000ff1e03f */
[----:B------:R-:W-:Y:S01]  /*7250*/  IMAD R14, R14, 0x2, R25 ;  /* 0x000000020e0e7824 */ /* 0x000fe200078e0219 */
[----:B------:R-:W-:Y:S01]  /*7260*/  R2UR UR11, R20 ;  /* 0x00000000140b72ca */ /* 0x000fe200000e0000 */
[----:B------:R-:W-:Y:S01]  /*7270*/  VIADD R4, R4, 0xffffffff ;  /* 0xffffffff04047836 */ /* 0x000fe20000000000 */
[----:B------:R-:W-:Y:S01]  /*7280*/  R2UR UR5, R15 ;  /* 0x000000000f0572ca */ /* 0x000fe200000e0000 */
[----:B------:R-:W-:Y:S01]  /*7290*/  UIADD3 UR22, UP1, UR20, 0x1f0, URZ ;  /* 0x000001f014167890 */ /* 0x000fe2000ff3e03f */
[----:B------:R-:W-:Y:S01]  /*72a0*/  R2UR UR8, R14 ;  /* 0x000000000e0872ca */ /* 0x000fe200000e0000 */
[----:B------:R-:W-:Y:S01]  /*72b0*/  VIADD R6, R6, 0x1 ;  /* 0x0000000106067836 */ /* 0x000fe20000000000 */
[----:B------:R-:W-:Y:S01]  /*72c0*/  R2UR UR10, R22 ;  /* 0x00000000160a72ca */ /* 0x000fe200000e0000 */
[----:B------:R-:W-:Y:S01]  /*72d0*/  UIADD3.X UR23, URZ, UR21, URZ, UP1, !UPT ;  /* 0x000000153f177290 */ /* 0x000fe20008ffe43f */
[----:B------:R-:W-:Y:S01]  /*72e0*/  R2UR UR12, R7 ;  /* 0x00000000070c72ca */ /* 0x000fe200000e0000 */
[----:B------:R-:W-:Y:S01]  /*72f0*/  UMOV UR6, 0x0 ;  /* 0x0000000000067882 */ /* 0x000fe20000000000 */
[----:B------:R-:W-:Y:S01]  /*7300*/  R2UR UR18, R21 ;  /* 0x00000000151272ca */ /* 0x000fe200000e0000 */
[----:B------:R-:W-:Y:S01]  /*7310*/  UMOV UR7, 0x10000000 ;  /* 0x1000000000077882 */ /* 0x000fe20000000000 */
[----:B------:R-:W-:Y:S01]  /*7320*/  ISETP.GT.AND P1, PT, R4, 0x1, PT ;  /* 0x000000010400780c */ /* 0x000fe20003f24270 */
[----:B------:R-:W-:Y:S01]  /*7330*/  UMOV UR19, 0x30000 ;  /* 0x0003000000137882 */ /* 0x000fe20000000000 */
[----:B------:R-:W-:Y:S01]  /*7340*/  ISETP.NE.AND P0, PT, R6, 0x7, PT ;  /* 0x000000070600780c */ /* 0x000fe20003f05270 */
[----:B------:R-:W-:Y:S01]  /*7350*/  UIADD3 UR13, UR5, 0x180, URZ ;  /* 0x00000180050d7890 */ /* 0x000fe2000fffe03f */
[----:B------:R-:W-:Y:S01]  /*7360*/  VIADD R22, R22, 0x40 ;  /* 0x0000004016167836 */ /* 0x000fe20000000000 */
[----:B------:R-:W-:Y:S01]  /*7370*/  UIADD3.X UR5, URZ, UR21, URZ, UP0, !UPT ;  /* 0x000000153f057290 */ /* 0x000fe200087fe43f */
[----:B------:R-:W-:Y:S01]  /*7380*/  SEL R14, RZ, 0x1, P0 ;  /* 0x00000001ff0e7807 */ /* 0x000fe20000000000 */
[----:B------:R-:W-:Y:S01]  /*7390*/  UIADD3 UR14, UR8, 0x1c180, URZ ;  /* 0x0001c180080e7890 */ /* 0x000fe2000fffe03f */
[----:B------:R-:W-:-:S02]  /*73a0*/  SEL R6, R6, RZ, P0 ;  /* 0x000000ff06067207 */ /* 0x000fc40000000000 */
[----:B------:R-:W-:Y:S01]  /*73b0*/  UMOV UR8, UR13 ;  /* 0x0000000d00087c82 */ /* 0x000fe20008000000 */
[----:B------:R-:W-:-:S03]  /*73c0*/  LOP3.LUT R5, R5, R14, RZ, 0x3c, !PT ;  /* 0x0000000e05057212 */ /* 0x000fc600078e3cff */
[----:B------:R0:W-:Y:S02]  /*73d0*/  UTMALDG.3D [UR8], [UR4], desc[UR6] ;  /* 0x00000608040075b4 */ /* 0x0001e40008011000 */
[----:B0-----:R-:W-:Y:S01]  /*73e0*/  UMOV UR8, UR14 ;  /* 0x0000000e00087c82 */ /* 0x001fe20008000000 */
[----:B------:R-:W-:Y:S02]  /*73f0*/  UMOV UR11, UR18 ;  /* 0x00000012000b7c82 */ /* 0x000fe40008000000 */
[----:B------:R0:W-:Y:S02]  /*7400*/  UTMALDG.3D.MULTICAST [UR8], [UR22], UR19, desc[UR6] ;  /* 0x00000608160073b4 */ /* 0x0001e40008011813 */
[----:B0-----:R-:W-:Y:S05]  /*7410*/  @P1 BRA `(.L_x_174) ;  /* 0xfffffffc00441947 */ /* 0x001fea000383ffff */
.L_x_171:
[----:B------:R-:W-:Y:S05]  /*7420*/  BSYNC B1 ;  /* 0x0000000000017941 */ /* 0x000fea0003800000 */
.L_x_170:
[----:B------:R-:W-:Y:S01]  /*7430*/  LOP3.LUT P1, RZ, R10, 0xff, RZ, 0xc0, !PT ;  /* 0x000000ff0aff7812 */ /* 0x000fe2000782c0ff */
[C---:B------:R-:W-:Y:S01]  /*7440*/  IMAD.IADD R15, R11.reuse, 0x1, R8 ;  /* 0x000000010b0f7824 */ /* 0x040fe200078e0208 */
[----:B------:R-:W-:Y:S01]  /*7450*/  ULDC.64 UR4, c[0x0][0x650] ;  /* 0x0001940000047ab9 */ /* 0x000fe20000000a00 */
[----:B------:R-:W-:Y:S01]  /*7460*/  ISETP.GE.U32.AND P2, PT, R11, 0x7, PT ;  /* 0x000000070b00780c */ /* 0x000fe20003f46070 */
[----:B------:R-:W-:Y:S01]  /*7470*/  BSSY B1, `(.L_x_175) ;  /* 0x000006e000017945 */ /* 0x000fe20003800000 */
[C---:B------:R-:W-:Y:S01]  /*7480*/  IMAD.WIDE.U32 R4, R15.reuse, 0x24924925, RZ ;  /* 0x249249250f047825 */ /* 0x040fe200078e00ff */
[----:B------:R-:W-:Y:S02]  /*7490*/  ISETP.GT.U32.AND P0, PT, R15, 0x6, PT ;  /* 0x000000060f00780c */ /* 0x000fe40003f04070 */
[----:B------:R-:W-:Y:S01]  /*74a0*/  PRMT R10, RZ, 0x7610, R10 ;  /* 0x00007610ff0a7816 */ /* 0x000fe2000000000a */
[----:B------:R-:W-:Y:S01]  /*74b0*/  IMAD.MOV.U32 R20, RZ, RZ, -0x1 ;  /* 0xffffffffff147424 */ /* 0x000fe200078e00ff */
[----:B------:R-:W-:Y:S01]  /*74c0*/  ISETP.LT.U32.AND P0, PT, R11, 0x7, P0 ;  /* 0x000000070b00780c */ /* 0x000fe20000701070 */
[----:B------:R-:W-:-:S02]  /*74d0*/  IMAD.MOV.U32 R21, RZ, RZ, -0x1 ;  /* 0xffffffffff157424 */ /* 0x000fc400078e00ff */
[----:B------:R-:W0:Y:S01]  /*74e0*/  @P1 S2R R7, SR_CgaCtaId ;  /* 0x0000000000071919 */ /* 0x000e220000008800 */
[----:B------:R-:W-:Y:S02]  /*74f0*/  SEL R4, RZ, 0x1, !P0 ;  /* 0x00000001ff047807 */ /* 0x000fe40004000000 */
[----:B------:R-:W-:Y:S02]  /*7500*/  IADD3 R16, P0, R16, UR36, RZ ;  /* 0x0000002410107c10 */ /* 0x000fe4000ff1e0ff */
[----:B------:R-:W-:Y:S02]  /*7510*/  @P1 MOV R6, 0x400 ;  /* 0x0000040000061802 */ /* 0x000fe40000000f00 */
[----:B------:R-:W-:Y:S02]  /*7520*/  IADD3.X R17, R17, UR42, RZ, P0, !PT ;  /* 0x0000002a11117c10 */ /* 0x000fe400087fe4ff */
[----:B------:R-:W-:Y:S02]  /*7530*/  ISETP.GE.U32.AND P0, PT, R16, UR4, PT ;  /* 0x0000000410007c0c */ /* 0x000fe4000bf06070 */
[----:B------:R-:W-:-:S02]  /*7540*/  LOP3.LUT R3, R3, R4, RZ, 0x3c, !PT ;  /* 0x0000000403037212 */ /* 0x000fc400078e3cff */
[----:B------:R-:W-:Y:S02]  /*7550*/  ISETP.GE.U32.AND.EX P0, PT, R17, UR5, PT, P0 ;  /* 0x0000000511007c0c */ /* 0x000fe4000bf06100 */
[----:B------:R-:W-:Y:S02]  /*7560*/  PRMT R4, RZ, 0x7610, R4 ;  /* 0x00007610ff047816 */ /* 0x000fe40000000004 */
[----:B0-----:R-:W-:Y:S01]  /*7570*/  @P1 LEA R6, R7, R6, 0x18 ;  /* 0x0000000607061211 */ /* 0x001fe200078ec0ff */
[----:B------:R-:W-:-:S03]  /*7580*/  IMAD.IADD R7, R15, 0x1, -R5 ;  /* 0x000000010f077824 */ /* 0x000fc600078e0a05 */
[----:B------:R0:W-:Y:S02]  /*7590*/  @P1 SYNCS.ARRIVE.TRANS64.A1T0 RZ, [R6+URZ+0x88], RZ ;  /* 0x000088ff06ff19a7 */ /* 0x0001e4000810003f */
[----:B------:R-:W-:-:S04]  /*75a0*/  LEA.HI R7, R7, R5, RZ, 0x1f ;  /* 0x0000000507077211 */ /* 0x000fc800078ff8ff */
[----:B------:R-:W-:Y:S01]  /*75b0*/  SHF.R.U32.HI R8, RZ, 0x2, R7 ;  /* 0x00000002ff087819 */ /* 0x000fe20000011607 */
[----:B------:R-:W-:-:S03]  /*75c0*/  IMAD.MOV.U32 R7, RZ, RZ, -0x1 ;  /* 0xffffffffff077424 */ /* 0x000fc600078e00ff */
[----:B------:R-:W-:Y:S01]  /*75d0*/  @P2 LOP3.LUT R3, R3, 0x1, R8, 0x78, !PT ;  /* 0x0000000103032812 */ /* 0x000fe200078e7808 */
[----:B------:R-:W-:Y:S01]  /*75e0*/  IMAD R8, R8, -0x7, R15 ;  /* 0xfffffff908087824 */ /* 0x000fe200078e020f */
[----:B0-----:R-:W-:Y:S06]  /*75f0*/  @P0 BRA `(.L_x_176) ;  /* 0x0000000400540947 */ /* 0x001fec0003800000 */
[----:B------:R-:W0:Y:S01]  /*7600*/  S2R R15, SR_CTAID.X ;  /* 0x00000000000f7919 */ /* 0x000e220000002500 */
[----:B------:R-:W-:Y:S01]  /*7610*/  ULDC.64 UR4, c[0x0][0x628] ;  /* 0x00018a0000047ab9 */ /* 0x000fe20000000a00 */
[----:B------:R-:W-:Y:S01]  /*7620*/  ULDC UR7, c[0x0][0x630] ;  /* 0x00018c0000077ab9 */ /* 0x000fe20000000800 */
[----:B------:R-:W-:Y:S01]  /*7630*/  ISETP.NE.U32.AND P0, PT, RZ, UR4, PT ;  /* 0x00000004ff007c0c */ /* 0x000fe2000bf05070 */
[----:B------:R-:W1:Y:S01]  /*7640*/  S2R R20, SR_CTAID.Y ;  /* 0x0000000000147919 */ /* 0x000e620000002600 */
[----:B------:R-:W-:Y:S01]  /*7650*/  ULDC UR8, c[0x0][0x150] ;  /* 0x0000540000087ab9 */ /* 0x000fe20000000800 */
[----:B------:R-:W-:Y:S01]  /*7660*/  IMAD.MOV.U32 R4, RZ, RZ, R16 ;  /* 0x000000ffff047224 */ /* 0x000fe200078e0010 */
[----:B------:R-:W-:Y:S01]  /*7670*/  ISETP.NE.AND.EX P0, PT, RZ, UR5, PT, P0 ;  /* 0x00000005ff007c0c */ /* 0x000fe2000bf05300 */
[----:B------:R-:W-:Y:S01]  /*7680*/  IMAD.MOV.U32 R5, RZ, RZ, R17 ;  /* 0x000000ffff057224 */ /* 0x000fe200078e0011 */
[----:B0-----:R-:W-:-:S11]  /*7690*/  I2FP.F32.U32 R22, R15 ;  /* 0x0000000f00167245 */ /* 0x001fd60000201000 */
[----:B------:R-:W-:Y:S05]  /*76a0*/  @!P0 BRA `(.L_x_177) ;  /* 0x0000000000288947 */ /* 0x000fea0003800000 */
[----:B------:R-:W-:Y:S02]  /*76b0*/  ULDC UR6, c[0x0][0x634] ;  /* 0x00018d0000067ab9 */ /* 0x000fe40000000800 */
[----:B------:R-:W-:-:S05]  /*76c0*/  IADD3 R5, P0, R16, UR6, RZ ;  /* 0x0000000610057c10 */ /* 0x000fca000ff1e0ff */
[----:B------:R-:W-:-:S04]  /*76d0*/  IMAD.X R21, RZ, RZ, R17, P0 ;  /* 0x000000ffff157224 */ /* 0x000fc800000e0611 */
[----:B------:R-:W-:-:S04]  /*76e0*/  IMAD.WIDE.U32 R6, R21, UR4, RZ ;  /* 0x0000000415067c25 */ /* 0x000fc8000f8e00ff */
[----:B------:R-:W-:-:S04]  /*76f0*/  IMAD.WIDE.U32 R6, P0, R5, UR5, R6 ;  /* 0x0000000505067c25 */ /* 0x000fc8000f800006 */
[----:B------:R-:W-:-:S04]  /*7700*/  IMAD.WIDE.U32 R4, R5, UR4, RZ ;  /* 0x0000000405047c25 */ /* 0x000fc8000f8e00ff */
[----:B------:R-:W-:Y:S01]  /*7710*/  IMAD.MOV.U32 R4, RZ, RZ, R7 ;  /* 0x000000ffff047224 */ /* 0x000fe200078e0007 */
[----:B------:R-:W-:Y:S01]  /*7720*/  IADD3 RZ, P1, R5, R6, RZ ;  /* 0x0000000605ff7210 */ /* 0x000fe20007f3e0ff */
[----:B------:R-:W-:-:S04]  /*7730*/  IMAD.X R5, RZ, RZ, RZ, P0 ;  /* 0x000000ffff057224 */ /* 0x000fc800000e06ff */
[----:B------:R-:W-:-:S08]  /*7740*/  IMAD.WIDE.U32.X R4, R21, UR5, R4, P1 ;  /* 0x0000000515047c25 */ /* 0x000fd000088e0404 */
.L_x_177:
[--C-:B------:R-:W-:Y:S01]  /*7750*/  SHF.R.U64 R14, R4, UR7, R5.reuse ;  /* 0x00000007040e7c19 */ /* 0x100fe20008001205 */
[----:B------:R-:W-:Y:S01]  /*7760*/  FMUL R22, R22, UR8 ;  /* 0x0000000816167c20 */ /* 0x000fe20008400000 */
[----:B------:R-:W-:Y:S01]  /*7770*/  SHF.R.U32.HI R4, RZ, UR7, R5 ;  /* 0x00000007ff047c19 */ /* 0x000fe20008011605 */
[----:B------:R-:W0:Y:S01]  /*7780*/  LDC R6, c[0x0][0x144] ;  /* 0x00005100ff067b82 */ /* 0x000e220000000800 */
[----:B------:R-:W-:Y:S01]  /*7790*/  IADD3 R5, P0, RZ, -R14, RZ ;  /* 0x8000000eff057210 */ /* 0x000fe20007f1e0ff */
[----:B------:R-:W-:Y:S01]  /*77a0*/  ULDC UR6, c[0x0][0x154] ;  /* 0x0000550000067ab9 */ /* 0x000fe20000000800 */
[----:B-1----:R-:W-:Y:S01]  /*77b0*/  I2FP.F32.U32 R7, R20 ;  /* 0x0000001400077245 */ /* 0x002fe20000201000 */
[----:B------:R-:W1:Y:S01]  /*77c0*/  F2I.U32.TRUNC.NTZ R22, R22 ;  /* 0x0000001600167305 */ /* 0x000e62000020f000 */
[----:B------:R-:W-:Y:S01]  /*77d0*/  ULDC.64 UR4, c[0x0][0x620] ;  /* 0x0001880000047ab9 */ /* 0x000fe20000000a00 */
[----:B------:R-:W-:Y:S01]  /*77e0*/  IMAD.X R4, RZ, RZ, ~R4, P0 ;  /* 0x000000ffff047224 */ /* 0x000fe200000e0e04 */
[----:B------:R-:W-:Y:S01]  /*77f0*/  ISETP.NE.AND P2, PT, R2, 0x1, PT ;  /* 0x000000010200780c */ /* 0x000fe20003f45270 */
[----:B------:R-:W-:Y:S01]  /*7800*/  FMUL R23, R7, UR6 ;  /* 0x0000000607177c20 */ /* 0x000fe20008400000 */
[----:B------:R-:W2:Y:S01]  /*7810*/  LDC R25, c[0x0][0x148] ;  /* 0x00005200ff197b82 */ /* 0x000ea20000000800 */
[----:B------:R-:W-:Y:S01]  /*7820*/  IMAD R4, R4, UR4, RZ ;  /* 0x0000000404047c24 */ /* 0x000fe2000f8e02ff */
[----:B------:R-:W-:-:S02]  /*7830*/  ULDC.64 UR6, c[0x0][0x640] ;  /* 0x0001900000067ab9 */ /* 0x000fc40000000a00 */
[----:B------:R-:W-:Y:S01]  /*7840*/  ISETP.NE.U32.AND P0, PT, RZ, UR6, PT ;  /* 0x00000006ff007c0c */ /* 0x000fe2000bf05070 */
[----:B------:R-:W3:Y:S01]  /*7850*/  F2I.U32.TRUNC.NTZ R23, R23 ;  /* 0x0000001700177305 */ /* 0x000ee2000020f000 */
[C---:B------:R-:W-:Y:S02]  /*7860*/  IMAD R7, R5.reuse, UR5, R4 ;  /* 0x0000000505077c24 */ /* 0x040fe4000f8e0204 */
[----:B------:R-:W-:Y:S01]  /*7870*/  IMAD.WIDE.U32 R4, R5, UR4, R16 ;  /* 0x0000000405047c25 */ /* 0x000fe2000f8e0010 */
[----:B------:R-:W-:Y:S01]  /*7880*/  ULDC UR4, c[0x0][0x618] ;  /* 0x0001860000047ab9 */ /* 0x000fe20000000800 */
[----:B------:R-:W-:Y:S02]  /*7890*/  ISETP.NE.AND.EX P0, PT, RZ, UR7, PT, P0 ;  /* 0x00000007ff007c0c */ /* 0x000fe4000bf05300 */
[----:B------:R-:W-:Y:S02]  /*78a0*/  IMAD.IADD R5, R5, 0x1, R7 ;  /* 0x0000000105057824 */ /* 0x000fe400078e0207 */
[----:B-1----:R-:W-:-:S03]  /*78b0*/  IMAD.MOV R22, RZ, RZ, -R22 ;  /* 0x000000ffff167224 */ /* 0x002fc600078e0a16 */
[----:B------:R-:W-:Y:S01]  /*78c0*/  SHF.R.U64 R21, R4, UR4, R5 ;  /* 0x0000000404157c19 */ /* 0x000fe20008001205 */
[----:B0-----:R-:W-:Y:S01]  /*78d0*/  IMAD R15, R6, R22, R15 ;  /* 0x00000016060f7224 */ /* 0x001fe200078e020f */
[----:B------:R-:W-:Y:S01]  /*78e0*/  SHF.R.U32.HI R4, RZ, UR4, R5 ;  /* 0x00000004ff047c19 */ /* 0x000fe20008011605 */
[----:B------:R-:W-:Y:S01]  /*78f0*/  ULDC UR4, c[0x0][0x608] ;  /* 0x0001820000047ab9 */ /* 0x000fe20000000800 */
[----:B---3--:R-:W-:Y:S02]  /*7900*/  IMAD.MOV R6, RZ, RZ, -R23 ;  /* 0x000000ffff067224 */ /* 0x008fe400078e0a17 */
[--C-:B------:R-:W-:Y:S02]  /*7910*/  SHF.R.U64 R22, R21, UR4, R4.reuse ;  /* 0x0000000415167c19 */ /* 0x100fe40008001204 */
[----:B------:R-:W-:Y:S01]  /*7920*/  SHF.R.U32.HI R5, RZ, UR4, R4 ;  /* 0x00000004ff057c19 */ /* 0x000fe20008011604 */
[----:B------:R-:W-:Y:S01]  /*7930*/  ULDC UR4, c[0x0][0x658] ;  /* 0x0001960000047ab9 */ /* 0x000fe20000000800 */
[----:B--2---:R-:W-:-:S02]  /*7940*/  @P2 IMAD R15, R25, R6, R20 ;  /* 0x00000006190f2224 */ /* 0x004fc400078e0214 */
[--C-:B------:R-:W-:Y:S02]  /*7950*/  SHF.R.U64 R20, R22, UR4, R5.reuse ;  /* 0x0000000416147c19 */ /* 0x100fe40008001205 */
[----:B------:R-:W-:-:S03]  /*7960*/  SHF.R.U32.HI R23, RZ, UR4, R5 ;  /* 0x00000004ff177c19 */ /* 0x000fc60008011605 */
[----:B------:R-:W-:Y:S02]  /*7970*/  IMAD.MOV.U32 R6, RZ, RZ, R20 ;  /* 0x000000ffff067224 */ /* 0x000fe400078e0014 */
[----:B------:R-:W-:Y:S01]  /*7980*/  IMAD.MOV.U32 R5, RZ, RZ, R23 ;  /* 0x000000ffff057224 */ /* 0x000fe200078e0017 */
[----:B------:R-:W-:Y:S06]  /*7990*/  @!P0 BRA `(.L_x_178) ;  /* 0x00000000002c8947 */ /* 0x000fec0003800000 */
        /* <DEDUP_REMOVED lines=9> */
[----:B------:R-:W-:-:S04]  /*7a30*/  IMAD.WIDE.U32.X R4, R23, UR7, R4, P1 ;  /* 0x0000000717047c25 */ /* 0x000fc800088e0404 */
[----:B------:R-:W-:-:S07]  /*7a40*/  IMAD.MOV.U32 R6, RZ, RZ, R4 ;  /* 0x000000ffff067224 */ /* 0x000fce00078e0004 */
.L_x_178:
[----:B------:R-:W-:Y:S01]  /*7a50*/  ULDC UR4, c[0x0][0x648] ;  /* 0x0001920000047ab9 */ /* 0x000fe20000000800 */
[----:B------:R-:W-:Y:S01]  /*7a60*/  LOP3.LUT R4, R22, UR16, RZ, 0xc0, !PT ;  /* 0x0000001016047c12 */ /* 0x000fe2000f8ec0ff */
[----:B------:R-:W-:Y:S01]  /*7a70*/  ULDC UR5, c[0x0][0x610] ;  /* 0x0001840000057ab9 */ /* 0x000fe20000000800 */
[----:B------:R-:W-:Y:S01]  /*7a80*/  SHF.R.U64 R5, R6, UR4, R5 ;  /* 0x0000000406057c19 */ /* 0x000fe20008001205 */
[----:B------:R-:W-:Y:S01]  /*7a90*/  ULDC UR4, c[0x0][0x638] ;  /* 0x00018e0000047ab9 */ /* 0x000fe20000000800 */
[----:B------:R-:W-:-:S03]  /*7aa0*/  LOP3.LUT R21, R21, UR15, RZ, 0xc0, !PT ;  /* 0x0000000f15157c12 */ /* 0x000fc6000f8ec0ff */
[----:B------:R-:W-:Y:S02]  /*7ab0*/  IMAD.MOV R7, RZ, RZ, -R5 ;  /* 0x000000ffff077224 */ /* 0x000fe400078e0a05 */
[----:B------:R-:W-:Y:S02]  /*7ac0*/  IMAD R4, R5, UR17, R4 ;  /* 0x0000001105047c24 */ /* 0x000fe4000f8e0204 */
[----:B------:R-:W-:Y:S01]  /*7ad0*/  IMAD R20, R7, UR4, R20 ;  /* 0x0000000407147c24 */ /* 0x000fe2000f8e0214 */
[----:B------:R-:W-:Y:S01]  /*7ae0*/  ULDC UR4, c[0x0][0x600] ;  /* 0x0001800000047ab9 */ /* 0x000fe20000000800 */
[----:B------:R-:W-:Y:S02]  /*7af0*/  IMAD R15, R4, UR5, R15 ;  /* 0x00000005040f7c24 */ /* 0x000fe4000f8e020f */
[----:B------:R-:W-:Y:S02]  /*7b00*/  IMAD R20, R20, UR4, R21 ;  /* 0x0000000414147c24 */ /* 0x000fe4000f8e0215 */
[----:B------:R-:W-:-:S02]  /*7b10*/  IMAD.MOV.U32 R4, RZ, RZ, 0x1 ;  /* 0x00000001ff047424 */ /* 0x000fc400078e00ff */
[----:B------:R-:W-:Y:S01]  /*7b20*/  IMAD.MOV.U32 R7, RZ, RZ, R14 ;  /* 0x000000ffff077224 */ /* 0x000fe200078e000e */
[----:B------:R-:W-:Y:S02]  /*7b30*/  SEL R21, R20, R15, !P2 ;  /* 0x0000000f14157207 */ /* 0x000fe40005000000 */
[----:B------:R-:W-:-:S07]  /*7b40*/  SEL R20, R15, R20, !P2 ;  /* 0x000000140f147207 */ /* 0x000fce0005000000 */
.L_x_176:
[----:B------:R-:W-:Y:S05]  /*7b50*/  BSYNC B1 ;  /* 0x0000000000017941 */ /* 0x000fea0003800000 */
.L_x_175:
[----:B------:R-:W-:-:S13]  /*7b60*/  LOP3.LUT P0, RZ, R4, 0xff, RZ, 0xc0, !PT ;  /* 0x000000ff04ff7812 */ /* 0x000fda000780c0ff */
[----:B------:R-:W-:Y:S05]  /*7b70*/  @P0 BRA `(.L_x_179) ;  /* 0xfffffff400380947 */ /* 0x000fea000383ffff */
[----:B------:R-:W-:Y:S05]  /*7b80*/  BSYNC B0 ;  /* 0x0000000000007941 */ /* 0x000fea0003800000 */
.L_x_168:
[----:B------:R-:W-:-:S03]  /*7b90*/  UMOV UR4, 0xffffffff ;  /* 0xffffffff00047882 */ /* 0x000fc60000000000 */
[----:B------:R-:W-:Y:S05]  /*7ba0*/  BRA.DIV UR4, `(.L_x_180) ;  /* 0x0000000604807947 */ /* 0x000fea000b800000 */
[----:B------:R-:W-:-:S13]  /*7bb0*/  ELECT P6, URZ, PT ;  /* 0x00000000003f782f */ /* 0x000fda00038c0000 */
.L_x_197:
[----:B------:R-:W-:Y:S04]  /*7bc0*/  BSSY B0, `(.L_x_181) ;  /* 0x0000046000007945 */ /* 0x000fe80003800000 */
[----:B------:R-:W-:Y:S05]  /*7bd0*/  @!P6 BRA `(.L_x_182) ;  /* 0x000000040010e947 */ /* 0x000fea0003800000 */
[----:B------:R-:W-:-:S04]  /*7be0*/  LOP3.LUT R18, R18, 0x2, RZ, 0xfc, !PT ;  /* 0x0000000212127812 */ /* 0x000fc800078efcff */
[----:B------:R-:W-:-:S13]  /*7bf0*/  ISETP.NE.AND P0, PT, R18, 0x3, PT ;  /* 0x000000031200780c */ /* 0x000fda0003f05270 */
[----:B------:R-:W-:Y:S05]  /*7c00*/  @!P0 BRA `(.L_x_183) ;  /* 0x0000000000048947 */ /* 0x000fea0003800000 */
[----:B------:R-:W-:Y:S01]  /*7c10*/  BPT.TRAP 0x1 ;  /* 0x000000040000795c */ /* 0x000fe20000300000 */
.L_x_183:
[----:B------:R-:W0:Y:S01]  /*7c20*/  S2R R5, SR_CgaCtaId ;  /* 0x0000000000057919 */ /* 0x000e220000008800 */
[----:B------:R-:W-:Y:S02]  /*7c30*/  MOV R0, 0x400 ;  /* 0x0000040000007802 */ /* 0x000fe40000000f00 */
[----:B------:R-:W-:Y:S02]  /*7c40*/  SHF.L.U32 R2, R3, 0x1f, RZ ;  /* 0x0000001f03027819 */ /* 0x000fe400000006ff */
[----:B0-----:R-:W-:-:S05]  /*7c50*/  LEA R5, R5, R0, 0x18 ;  /* 0x0000000005057211 */ /* 0x001fca00078ec0ff */
[----:B------:R-:W-:-:S04]  /*7c60*/  VIADD R5, R5, 0x38 ;  /* 0x0000003805057836 */ /* 0x000fc80000000000 */
[C---:B------:R-:W-:Y:S02]  /*7c70*/  IMAD R7, R8.reuse, 0x8, R5 ;  /* 0x0000000808077824 */ /* 0x040fe400078e0205 */
[----:B------:R-:W-:Y:S02]  /*7c80*/  VIADD R8, R8, 0x1 ;  /* 0x0000000108087836 */ /* 0x000fe40000000000 */
[----:B------:R-:W0:Y:S03]  /*7c90*/  SYNCS.PHASECHK.TRANS64.TRYWAIT P0, [R7+URZ], R2 ;  /* 0x00000002070075a7 */ /* 0x000e26000800017f */
[----:B------:R-:W-:-:S04]  /*7ca0*/  ISETP.NE.AND P1, PT, R8, 0x7, PT ;  /* 0x000000070800780c */ /* 0x000fc80003f25270 */
[----:B------:R-:W-:Y:S02]  /*7cb0*/  SEL R0, RZ, 0x1, P1 ;  /* 0x00000001ff007807 */ /* 0x000fe40000800000 */
[----:B------:R-:W-:Y:S02]  /*7cc0*/  SEL R8, R8, RZ, P1 ;  /* 0x000000ff08087207 */ /* 0x000fe40000800000 */
[----:B------:R-:W-:-:S03]  /*7cd0*/  LOP3.LUT R9, R3, R0, RZ, 0x3c, !PT ;  /* 0x0000000003097212 */ /* 0x000fc600078e3cff */
[----:B------:R-:W-:Y:S01]  /*7ce0*/  IMAD R6, R8, 0x8, R5 ;  /* 0x0000000808067824 */ /* 0x000fe200078e0205 */
[----:B------:R-:W-:Y:S01]  /*7cf0*/  SHF.L.U32 R3, R9, 0x1f, RZ ;  /* 0x0000001f09037819 */ /* 0x000fe200000006ff */
[----:B0-----:R-:W-:Y:S06]  /*7d00*/  @!P0 BRA `(.L_x_184) ;  /* 0x0000000400488947 */ /* 0x001fec0003800000 */
.L_x_198:
[----:B------:R-:W1:Y:S01]  /*7d10*/  SYNCS.PHASECHK.TRANS64.TRYWAIT P0, [R6+URZ], R3 ;  /* 0x00000003060075a7 */ /* 0x000e62000800017f */
[----:B------:R-:W-:-:S05]  /*7d20*/  VIADD R0, R8, 0x1 ;  /* 0x0000000108007836 */ /* 0x000fca0000000000 */
[----:B------:R-:W-:-:S04]  /*7d30*/  ISETP.NE.AND P1, PT, R0, 0x7, PT ;  /* 0x000000070000780c */ /* 0x000fc80003f25270 */
[----:B0-----:R-:W-:Y:S02]  /*7d40*/  SEL R2, RZ, 0x1, P1 ;  /* 0x00000001ff027807 */ /* 0x001fe40000800000 */
[----:B------:R-:W-:Y:S02]  /*7d50*/  SEL R0, R0, RZ, P1 ;  /* 0x000000ff00007207 */ /* 0x000fe40000800000 */
[----:B------:R-:W-:-:S03]  /*7d60*/  LOP3.LUT R9, R9, R2, RZ, 0x3c, !PT ;  /* 0x0000000209097212 */ /* 0x000fc600078e3cff */
[----:B------:R-:W-:Y:S01]  /*7d70*/  IMAD R7, R0, 0x8, R5 ;  /* 0x0000000800077824 */ /* 0x000fe200078e0205 */
[----:B------:R-:W-:Y:S01]  /*7d80*/  SHF.L.U32 R4, R9, 0x1f, RZ ;  /* 0x0000001f09047819 */ /* 0x000fe200000006ff */
[----:B-1----:R-:W-:Y:S06]  /*7d90*/  @!P0 BRA `(.L_x_185) ;  /* 0x0000000400388947 */ /* 0x002fec0003800000 */
.L_x_199:
[----:B------:R-:W1:Y:S01]  /*7da0*/  SYNCS.PHASECHK.TRANS64.TRYWAIT P0, [R7+URZ], R4 ;  /* 0x00000004070075a7 */ /* 0x000e62000800017f */
[----:B------:R-:W-:-:S05]  /*7db0*/  VIADD R0, R0, 0x1 ;  /* 0x0000000100007836 */ /* 0x000fca0000000000 */
[----:B------:R-:W-:-:S04]  /*7dc0*/  ISETP.NE.AND P1, PT, R0, 0x7, PT ;  /* 0x000000070000780c */ /* 0x000fc80003f25270 */
[----:B------:R-:W-:Y:S02]  /*7dd0*/  SEL R2, RZ, 0x1, P1 ;  /* 0x00000001ff027807 */ /* 0x000fe40000800000 */
[----:B------:R-:W-:Y:S02]  /*7de0*/  SEL R0, R0, RZ, P1 ;  /* 0x000000ff00007207 */ /* 0x000fe40000800000 */
[----:B------:R-:W-:-:S03]  /*7df0*/  LOP3.LUT R9, R9, R2, RZ, 0x3c, !PT ;  /* 0x0000000209097212 */ /* 0x000fc600078e3cff */
[----:B0-----:R-:W-:Y:S01]  /*7e00*/  IMAD R6, R0, 0x8, R5 ;  /* 0x0000000800067824 */ /* 0x001fe200078e0205 */
[----:B------:R-:W-:Y:S01]  /*7e10*/  SHF.L.U32 R3, R9, 0x1f, RZ ;  /* 0x0000001f09037819 */ /* 0x000fe200000006ff */
[----:B-1----:R-:W-:Y:S06]  /*7e20*/  @!P0 BRA `(.L_x_186) ;  /* 0x0000000400288947 */ /* 0x002fec0003800000 */
.L_x_200:
        /* <DEDUP_REMOVED lines=9> */
.L_x_201:
        /* <DEDUP_REMOVED lines=9> */
.L_x_202:
[----:B------:R-:W1:Y:S01]  /*7f50*/  SYNCS.PHASECHK.TRANS64.TRYWAIT P0, [R6+URZ], R3 ;  /* 0x00000003060075a7 */ /* 0x000e62000800017f */
[----:B------:R-:W-:-:S05]  /*7f60*/  VIADD R0, R0, 0x1 ;  /* 0x0000000100007836 */ /* 0x000fca0000000000 */
[----:B------:R-:W-:-:S04]  /*7f70*/  ISETP.NE.AND P1, PT, R0, 0x7, PT ;  /* 0x000000070000780c */ /* 0x000fc80003f25270 */
[----:B------:R-:W-:Y:S02]  /*7f80*/  SEL R2, RZ, 0x1, P1 ;  /* 0x00000001ff027807 */ /* 0x000fe40000800000 */
[----:B------:R-:W-:Y:S02]  /*7f90*/  SEL R0, R0, RZ, P1 ;  /* 0x000000ff00007207 */ /* 0x000fe40000800000 */
[----:B------:R-:W-:Y:S01]  /*7fa0*/  LOP3.LUT R2, R9, R2, RZ, 0x3c, !PT ;  /* 0x0000000209027212 */ /* 0x000fe200078e3cff */
[----:B-1----:R-:W-:Y:S06]  /*7fb0*/  @!P0 BRA `(.L_x_189) ;  /* 0x0000000400008947 */ /* 0x002fec0003800000 */
.L_x_203:
[----:B------:R-:W-:Y:S01]  /*7fc0*/  IMAD R5, R0, 0x8, R5 ;  /* 0x0000000800057824 */ /* 0x000fe200078e0205 */
[----:B------:R-:W-:-:S07]  /*7fd0*/  SHF.L.U32 R0, R2, 0x1f, RZ ;  /* 0x0000001f02007819 */ /* 0x000fce00000006ff */
.L_x_190:
[----:B--2---:R2:W3:Y:S02]  /*7fe0*/  SYNCS.PHASECHK.TRANS64.TRYWAIT P0, [R5+URZ], R0 ;  /* 0x00000000050075a7 */ /* 0x0044e4000800017f */
[----:B---3--:R-:W-:Y:S05]  /*7ff0*/  @!P0 NANOSLEEP.SYNCS 0x989680 ;  /* 0x009896800000895d */ /* 0x008fea0003900000 */
[----:B------:R-:W3:Y:S02]  /*8000*/  @!P0 SYNCS.PHASECHK.TRANS64 P0, [R5+URZ], R0 ;  /* 0x00000000050085a7 */ /* 0x000ee4000800007f */
[----:B---3--:R-:W-:Y:S05]  /*8010*/  @!P0 BRA `(.L_x_190) ;  /* 0xfffffffc00f08947 */ /* 0x008fea000383ffff */
.L_x_182:
[----:B------:R-:W-:Y:S05]  /*8020*/  BSYNC B0 ;  /* 0x0000000000007941 */ /* 0x000fea0003800000 */
.L_x_181:
[----:B------:R-:W-:Y:S05]  /*8030*/  EXIT ;  /* 0x000000000000794d */ /* 0x000fea0003800000 */
.L_x_21:
[----:B-1----:R1:W2:Y:S02]  /*8040*/  SYNCS.PHASECHK.TRANS64.TRYWAIT P1, [R3+URZ], R0 ;  /* 0x00000000030075a7 */ /* 0x0022a4000802017f */
[----:B--2---:R-:W-:Y:S05]  /*8050*/  @!P1 NANOSLEEP.SYNCS 0x989680 ;  /* 0x009896800000995d */ /* 0x004fea0003900000 */
[----:B------:R-:W2:Y:S02]  /*8060*/  @!P1 SYNCS.PHASECHK.TRANS64 P1, [R3+URZ], R0 ;  /* 0x00000000030095a7 */ /* 0x000ea4000802007f */
[----:B--2---:R-:W-:Y:S05]  /*8070*/  @!P1 BRA `(.L_x_21) ;  /* 0xfffffffc00f09947 */ /* 0x004fea000383ffff */
[----:B------:R-:W-:Y:S05]  /*8080*/  BRA `(.L_x_20) ;  /* 0xffffff9400e07947 */ /* 0x000fea000383ffff */
.L_x_26:
[----:B-1----:R1:W2:Y:S02]  /*8090*/  SYNCS.PHASECHK.TRANS64.TRYWAIT P1, [R5+URZ], R4 ;  /* 0x00000004050075a7 */ /* 0x0022a4000802017f */
[----:B--2---:R-:W-:Y:S05]  /*80a0*/  @!P1 NANOSLEEP.SYNCS 0x989680 ;  /* 0x009896800000995d */ /* 0x004fea0003900000 */
[----:B------:R-:W2:Y:S02]  /*80b0*/  @!P1 SYNCS.PHASECHK.TRANS64 P1, [R5+URZ], R4 ;  /* 0x00000004050095a7 */ /* 0x000ea4000802007f */
[----:B--2---:R-:W-:Y:S05]  /*80c0*/  @!P1 BRA `(.L_x_26) ;  /* 0xfffffffc00f09947 */ /* 0x004fea000383ffff */
[----:B------:R-:W-:Y:S05]  /*80d0*/  BRA `(.L_x_25) ;  /* 0xffffff9800bc7947 */ /* 0x000fea000383ffff */
.L_x_169:
[----:B------:R-:W-:Y:S01]  /*80e0*/  BSSY B1, `(.L_x_191) ;  /* 0x0000006000017945 */ /* 0x000fe20003800000 */
[----:B------:R-:W-:-:S07]  /*80f0*/  IMAD.MOV.U32 R15, RZ, RZ, -0x1 ;  /* 0xffffffffff0f7424 */ /* 0x000fce00078e00ff */
[----:B------:R-:W-:Y:S05]  /*8100*/  WARPSYNC.COLLECTIVE R15, `(.L_x_192) ;  /* 0x000000000f0c7348 */ /* 0x000fea0003c00000 */
[----:B------:R-:W-:Y:S02]  /*8110*/  ELECT P6, UR62, PT ;  /* 0x00000000003e782f */ /* 0x000fe400038c0000 */
[----:B------:R-:W-:Y:S01]  /*8120*/  MOV R14, UR62 ;  /* 0x0000003e000e7c02 */ /* 0x000fe20008000f00 */
[----:B------:R-:W-:Y:S10]  /*8130*/  ENDCOLLECTIVE ;  /* 0x000000000000791b */ /* 0x000ff40003800000 */
.L_x_192:
[----:B------:R-:W-:Y:S05]  /*8140*/  BSYNC B1 ;  /* 0x0000000000017941 */ /* 0x000fea0003800000 */
.L_x_191:
[----:B------:R-:W-:Y:S05]  /*8150*/  BRA `(.L_x_193) ;  /* 0xffffffec00cc7947 */ /* 0x000fea000383ffff */
.L_x_172:
[----:B-1----:R1:W2:Y:S02]  /*8160*/  SYNCS.PHASECHK.TRANS64.TRYWAIT P0, [R23+URZ+0x38], R14 ;  /* 0x0000380e170075a7 */ /* 0x0022a4000800017f */
[----:B--2---:R-:W-:Y:S05]  /*8170*/  @!P0 NANOSLEEP.SYNCS 0x989680 ;  /* 0x009896800000895d */ /* 0x004fea0003900000 */
[----:B------:R-:W2:Y:S02]  /*8180*/  @!P0 SYNCS.PHASECHK.TRANS64 P0, [R23+URZ+0x38], R14 ;  /* 0x0000380e170085a7 */ /* 0x000ea4000800007f */
[----:B--2---:R-:W-:Y:S05]  /*8190*/  @!P0 BRA `(.L_x_172) ;  /* 0xfffffffc00f08947 */ /* 0x004fea000383ffff */
[----:B------:R-:W-:Y:S05]  /*81a0*/  BRA `(.L_x_194) ;  /* 0xfffffff000047947 */ /* 0x000fea000383ffff */
.L_x_180:
[----:B------:R-:W-:Y:S01]  /*81b0*/  BSSY B0, `(.L_x_195) ;  /* 0x0000006000007945 */ /* 0x000fe20003800000 */
[----:B------:R-:W-:-:S07]  /*81c0*/  IMAD.MOV.U32 R15, RZ, RZ, -0x1 ;  /* 0xffffffffff0f7424 */ /* 0x000fce00078e00ff */
[----:B------:R-:W-:Y:S05]  /*81d0*/  WARPSYNC.COLLECTIVE R15, `(.L_x_196) ;  /* 0x000000000f0c7348 */ /* 0x000fea0003c00000 */
[----:B------:R-:W-:Y:S02]  /*81e0*/  ELECT P6, UR62, PT ;  /* 0x00000000003e782f */ /* 0x000fe400038c0000 */
[----:B------:R-:W-:Y:S01]  /*81f0*/  MOV R14, UR62 ;  /* 0x0000003e000e7c02 */ /* 0x000fe20008000f00 */
[----:B------:R-:W-:Y:S10]  /*8200*/  ENDCOLLECTIVE ;  /* 0x000000000000791b */ /* 0x000ff40003800000 */
.L_x_196:
[----:B------:R-:W-:Y:S05]  /*8210*/  BSYNC B0 ;  /* 0x0000000000007941 */ /* 0x000fea0003800000 */
.L_x_195:
[----:B------:R-:W-:Y:S05]  /*8220*/  BRA `(.L_x_197) ;  /* 0xfffffff800647947 */ /* 0x000fea000383ffff */
.L_x_184:
[----:B0-----:R0:W1:Y:S02]  /*8230*/  SYNCS.PHASECHK.TRANS64.TRYWAIT P0, [R7+URZ], R2 ;  /* 0x00000002070075a7 */ /* 0x001064000800017f */
[----:B-1----:R-:W-:Y:S05]  /*8240*/  @!P0 NANOSLEEP.SYNCS 0x989680 ;  /* 0x009896800000895d */ /* 0x002fea0003900000 */
[----:B------:R-:W1:Y:S02]  /*8250*/  @!P0 SYNCS.PHASECHK.TRANS64 P0, [R7+URZ], R2 ;  /* 0x00000002070085a7 */ /* 0x000e64000800007f */
[----:B-1----:R-:W-:Y:S05]  /*8260*/  @!P0 BRA `(.L_x_184) ;  /* 0xfffffffc00f08947 */ /* 0x002fea000383ffff */
[----:B------:R-:W-:Y:S05]  /*8270*/  BRA `(.L_x_198) ;  /* 0xfffffff800a47947 */ /* 0x000fea000383ffff */
.L_x_185:
[----:B0-----:R0:W1:Y:S02]  /*8280*/  SYNCS.PHASECHK.TRANS64.TRYWAIT P0, [R6+URZ], R3 ;  /* 0x00000003060075a7 */ /* 0x001064000800017f */
[----:B-1----:R-:W-:Y:S05]  /*8290*/  @!P0 NANOSLEEP.SYNCS 0x989680 ;  /* 0x009896800000895d */ /* 0x002fea0003900000 */
[----:B------:R-:W1:Y:S02]  /*82a0*/  @!P0 SYNCS.PHASECHK.TRANS64 P0, [R6+URZ], R3 ;  /* 0x00000003060085a7 */ /* 0x000e64000800007f */
[----:B-1----:R-:W-:Y:S05]  /*82b0*/  @!P0 BRA `(.L_x_185) ;  /* 0xfffffffc00f08947 */ /* 0x002fea000383ffff */
[----:B------:R-:W-:Y:S05]  /*82c0*/  BRA `(.L_x_199) ;  /* 0xfffffff800b47947 */ /* 0x000fea000383ffff */
.L_x_186:
[----:B0-----:R0:W1:Y:S02]  /*82d0*/  SYNCS.PHASECHK.TRANS64.TRYWAIT P0, [R7+URZ], R4 ;  /* 0x00000004070075a7 */ /* 0x001064000800017f */
[----:B-1----:R-:W-:Y:S05]  /*82e0*/  @!P0 NANOSLEEP.SYNCS 0x989680 ;  /* 0x009896800000895d */ /* 0x002fea0003900000 */
[----:B------:R-:W1:Y:S02]  /*82f0*/  @!P0 SYNCS.PHASECHK.TRANS64 P0, [R7+URZ], R4 ;  /* 0x00000004070085a7 */ /* 0x000e64000800007f */
[----:B-1----:R-:W-:Y:S05]  /*8300*/  @!P0 BRA `(.L_x_186) ;  /* 0xfffffffc00f08947 */ /* 0x002fea000383ffff */
[----:B------:R-:W-:Y:S05]  /*8310*/  BRA `(.L_x_200) ;  /* 0xfffffff800c47947 */ /* 0x000fea000383ffff */
.L_x_187:
[----:B0-----:R0:W1:Y:S02]  /*8320*/  SYNCS.PHASECHK.TRANS64.TRYWAIT P0, [R6+URZ], R3 ;  /* 0x00000003060075a7 */ /* 0x001064000800017f */
[----:B-1----:R-:W-:Y:S05]  /*8330*/  @!P0 NANOSLEEP.SYNCS 0x989680 ;  /* 0x009896800000895d */ /* 0x002fea0003900000 */
[----:B------:R-:W1:Y:S02]  /*8340*/  @!P0 SYNCS.PHASECHK.TRANS64 P0, [R6+URZ], R3 ;  /* 0x00000003060085a7 */ /* 0x000e64000800007f */
[----:B-1----:R-:W-:Y:S05]  /*8350*/  @!P0 BRA `(.L_x_187) ;  /* 0xfffffffc00f08947 */ /* 0x002fea000383ffff */
[----:B------:R-:W-:Y:S05]  /*8360*/  BRA `(.L_x_201) ;  /* 0xfffffff800d47947 */ /* 0x000fea000383ffff */
.L_x_188:
[----:B0-----:R0:W1:Y:S02]  /*8370*/  SYNCS.PHASECHK.TRANS64.TRYWAIT P0, [R7+URZ], R4 ;  /* 0x00000004070075a7 */ /* 0x001064000800017f */
[----:B-1----:R-:W-:Y:S05]  /*8380*/  @!P0 NANOSLEEP.SYNCS 0x989680 ;  /* 0x009896800000895d */ /* 0x002fea0003900000 */
[----:B------:R-:W1:Y:S02]  /*8390*/  @!P0 SYNCS.PHASECHK.TRANS64 P0, [R7+URZ], R4 ;  /* 0x00000004070085a7 */ /* 0x000e64000800007f */
[----:B-1----:R-:W-:Y:S05]  /*83a0*/  @!P0 BRA `(.L_x_188) ;  /* 0xfffffffc00f08947 */ /* 0x002fea000383ffff */
[----:B------:R-:W-:Y:S05]  /*83b0*/  BRA `(.L_x_202) ;  /* 0xfffffff800e47947 */ /* 0x000fea000383ffff */
.L_x_189:
[----:B-1----:R1:W2:Y:S02]  /*83c0*/  SYNCS.PHASECHK.TRANS64.TRYWAIT P0, [R6+URZ], R3 ;  /* 0x00000003060075a7 */ /* 0x0022a4000800017f */
[----:B--2---:R-:W-:Y:S05]  /*83d0*/  @!P0 NANOSLEEP.SYNCS 0x989680 ;  /* 0x009896800000895d */ /* 0x004fea0003900000 */
[----:B------:R-:W2:Y:S02]  /*83e0*/  @!P0 SYNCS.PHASECHK.TRANS64 P0, [R6+URZ], R3 ;  /* 0x00000003060085a7 */ /* 0x000ea4000800007f */
[----:B--2---:R-:W-:Y:S05]  /*83f0*/  @!P0 BRA `(.L_x_189) ;  /* 0xfffffffc00f08947 */ /* 0x004fea000383ffff */
[----:B------:R-:W-:Y:S05]  /*8400*/  BRA `(.L_x_203) ;  /* 0xfffffff800ec7947 */ /* 0x000fea000383ffff */
.L_x_204:
[----:B------:R-:W-:-:S00]  /*8410*/  BRA `(.L_x_204) ;  /* 0xfffffffc00fc7947 */ /* 0x000fc0000383ffff */
[----:B------:R-:W-:-:S00]  /*8420*/  NOP ;  /* 0x0000000000007918 */ /* 0x000fc00000000000 */
        /* <DEDUP_REMOVED lines=13> */
.L_x_205:


//--------------------- .nv.global.init           --------------------------
	.section	.nv.global.init,"aw",@progbits
.nv.global.init:
	.type		$str$22,@object
	.size		$str$22,($str$23 - $str$22)
$str$22:
        /*0000*/ 	.byte	0x6b, 0x5f, 0x74, 0x69, 0x6c, 0x65, 0x5f, 0x63, 0x6f, 0x75, 0x6e, 0x74, 0x20, 0x3e, 0x3d, 0x20
        /*0010*/ 	.byte	0x31, 0x00
	.type		$str$23,@object
	.size		$str$23,(__unnamed_1 - $str$23)
$str$23:
        /*0012*/ 	.byte	0x2f, 0x74, 0x6d, 0x70, 0x2f, 0x63, 0x75, 0x74, 0x6c, 0x61, 0x73, 0x73, 0x5f, 0x73, 0x77, 0x65
        /*0022*/ 	.byte	0x65, 0x70, 0x5f, 0x73, 0x72, 0x63, 0x2f, 0x69, 0x6e, 0x63, 0x6c, 0x75, 0x64, 0x65, 0x2f, 0x63
        /*0032*/ 	.byte	0x75, 0x74, 0x6c, 0x61, 0x73, 0x73, 0x2f, 0x67, 0x65, 0x6d, 0x6d, 0x2f, 0x63, 0x6f, 0x6c, 0x6c
        /*0042*/ 	.byte	0x65, 0x63, 0x74, 0x69, 0x76, 0x65, 0x2f, 0x73, 0x6d, 0x39, 0x30, 0x5f, 0x6d, 0x6d, 0x61, 0x5f
        /*0052*/ 	.byte	0x74, 0x6d, 0x61, 0x5f, 0x67, 0x6d, 0x6d, 0x61, 0x5f, 0x73, 0x73, 0x5f, 0x77, 0x61, 0x72, 0x70
        /*0062*/ 	.byte	0x73, 0x70, 0x65, 0x63, 0x69, 0x61, 0x6c, 0x69, 0x7a, 0x65, 0x64, 0x2e, 0x68, 0x70, 0x70, 0x00
	.type		__unnamed_1,@object
	.size		__unnamed_1,(.L_0 - __unnamed_1)
__unnamed_1:
        /*0072*/ 	.byte	0x76, 0x6f, 0x69, 0x64, 0x20, 0x63, 0x75, 0x74, 0x6c, 0x61, 0x73, 0x73, 0x3a, 0x3a, 0x67, 0x65
        /* <DEDUP_REMOVED lines=180> */
        /*0bc2*/ 	.byte	0x69, 0x74, 0x79, 0x5d, 0x00
.L_0:


//--------------------- .nv.shared._ZN7cutlass13device_kernelINS_4gemm6kernel13GemmUniversalIN4cute5tupleIJiiiiEEENS1_10collective13CollectiveMmaINS1_34MainloopSm90TmaGmmaWarpSpecializedILi7ENS5_IJNS4_1CILi2EEENSA_ILi1EEESC_EEENS1_35KernelTmaWarpSpecializedCooperativeEEENS5_IJNSA_ILi128EEESG_NSA_ILi64EEEEEENS_6half_tENS5_IJlSC_lEEESJ_SK_NS4_8TiledMMAINS4_8MMA_AtomIJNS4_4SM904GMMA26MMA_64x128x16_F32F16F16_SSILNSO_5MajorE0ELSQ_0ELNSO_7ScaleInE1ELSR_1EEEEEENS4_6LayoutISD_NS5_IJSC_NSA_ILi0EEESV_EEEEENS5_IJNS4_10UnderscoreESY_SY_EEEEENS4_13SM90_TMA_LOADENS4_14ComposedLayoutINS4_7SwizzleILi3ELi4ELi3EEENS4_18smem_ptr_flag_bitsILi16EEENSU_INS5_IJNSA_ILi8EEESH_EEENS5_IJSH_SC_EEEEEEEvNS4_8identityENS4_23SM90_TMA_LOAD_MULTICASTES1B_vS1C_EENS_8epilogue10collective6detail29Sm90TmaWarpSpecializedAdapterINS1G_15DefaultEpilogueISJ_SK_SK_NS1F_6thread17LinearCombinationISJ_Li1EffLNS1K_9ScaleType4KindE0ELNS_15FloatRoundStyleE2ESJ_EENS1_15EpilogueDefaultEEEEEvvEEEEvNT_6ParamsE --------------------------
	.section	.nv.shared._ZN7cutlass13device_kernelINS_4gemm6kernel13GemmUniversalIN4cute5tupleIJiiiiEEENS1_10collective13CollectiveMmaINS1_34MainloopSm90TmaGmmaWarpSpecializedILi7ENS5_IJNS4_1CILi2EEENSA_ILi1EEESC_EEENS1_35KernelTmaWarpSpecializedCooperativeEEENS5_IJNSA_ILi128EEESG_NSA_ILi64EEEEEENS_6half_tENS5_IJlSC_lEEESJ_SK_NS4_8TiledMMAINS4_8MMA_AtomIJNS4_4SM904GMMA26MMA_64x128x16_F32F16F16_SSILNSO_5MajorE0ELSQ_0ELNSO_7ScaleInE1ELSR_1EEEEEENS4_6LayoutISD_NS5_IJSC_NSA_ILi0EEESV_EEEEENS5_IJNS4_10UnderscoreESY_SY_EEEEENS4_13SM90_TMA_LOADENS4_14ComposedLayoutINS4_7SwizzleILi3ELi4ELi3EEENS4_18smem_ptr_flag_bitsILi16EEENSU_INS5_IJNSA_ILi8EEESH_EEENS5_IJSH_SC_EEEEEEEvNS4_8identityENS4_23SM90_TMA_LOAD_MULTICASTES1B_vS1C_EENS_8epilogue10collective6detail29Sm90TmaWarpSpecializedAdapterINS1G_15DefaultEpilogueISJ_SK_SK_NS1F_6thread17LinearCombinationISJ_Li1EffLNS1K_9ScaleType4KindE0ELNS_15FloatRoundStyleE2ESJ_EENS1_15EpilogueDefaultEEEEEvvEEEEvNT_6ParamsE,"aw",@nobits
	.sectionflags	@""
	.align	16
	.zero		1024


//--------------------- .nv.shared.reserved.0     --------------------------
	.section	.nv.shared.reserved.0,"aw",@nobits
	.weak		__nv_reservedSMEM_offset_0_alias
	.size		__nv_reservedSMEM_offset_0_alias, 0, 0
	.other		__nv_reservedSMEM_offset_0_alias,@"STO_CUDA_RESERVED_SHARED STV_DEFAULT"
__nv_reservedSMEM_offset_0_alias:
	.zero		0


//--------------------- .nv.global                --------------------------
	.section	.nv.global,"aw",@nobits
.nv.global:
	.type		_ZN39_INTERNAL_ccba7eb3_4_k_cu_d0086f5d_31564cute1_E,@object
	.size		_ZN39_INTERNAL_ccba7eb3_4_k_cu_d0086f5d_31564cute1_E,(_ZN39_INTERNAL_ccba7eb3_4_k_cu_d0086f5d_31564cuda3std3__45__cpo6cbeginE - _ZN39_INTERNAL_ccba7eb3_4_k_cu_d0086f5d_31564cute1_E)
_ZN39_INTERNAL_ccba7eb3_4_k_cu_d0086f5d_31564cute1_E:
	.zero		1
	.type		_ZN39_INTERNAL_ccba7eb3_4_k_cu_d0086f5d_31564cuda3std3__45__cpo6cbeginE,@object
	.size		_ZN39_INTERNAL_ccba7eb3_4_k_cu_d0086f5d_31564cuda3std3__45__cpo6cbeginE,(_ZN39_INTERNAL_ccba7eb3_4_k_cu_d0086f5d_31564cuda3std3__48in_placeE - _ZN39_INTERNAL_ccba7eb3_4_k_cu_d0086f5d_31564cuda3std3__45__cpo6cbeginE)
_ZN39_INTERNAL_ccba7eb3_4_k_cu_d0086f5d_31564cuda3std3__45__cpo6cbeginE:
	.zero		1
	.type		_ZN39_INTERNAL_ccba7eb3_4_k_cu_d0086f5d_31564cuda3std3__48in_placeE,@object
	.size		_ZN39_INTERNAL_ccba7eb3_4_k_cu_d0086f5d_31564cuda3std3__48in_placeE,(_ZN39_INTERNAL_ccba7eb3_4_k_cu_d0086f5d_31564cuda3std6ranges3__45__cpo9iter_moveE - _ZN39_INTERNAL_ccba7eb3_4_k_cu_d0086f5d_31564cuda3std3__48in_placeE)
_ZN39_INTERNAL_ccba7eb3_4_k_cu_d0086f5d_31564cuda3std3__48in_placeE:
	.zero		1
	.type		_ZN39_INTERNAL_ccba7eb3_4_k_cu_d0086f5d_31564cuda3std6ranges3__45__cpo9iter_moveE,@object
	.size		_ZN39_INTERNAL_ccba7eb3_4_k_cu_d0086f5d_31564cuda3std6ranges3__45__cpo9iter_moveE,(_ZN39_INTERNAL_ccba7eb3_4_k_cu_d0086f5d_31564cuda3std3__45__cpo5beginE - _ZN39_INTERNAL_ccba7eb3_4_k_cu_d0086f5d_31564cuda3std6ranges3__45__cpo9iter_moveE)
_ZN39_INTERNAL_ccba7eb3_4_k_cu_d0086f5d_31564cuda3std6ranges3__45__cpo9iter_moveE:
	.zero		1
	.type		_ZN39_INTERNAL_ccba7eb3_4_k_cu_d0086f5d_31564cuda3std3__45__cpo5beginE,@object
	.size		_ZN39_INTERNAL_ccba7eb3_4_k_cu_d0086f5d_31564cuda3std3__45__cpo5beginE,(_ZN39_INTERNAL_ccba7eb3_4_k_cu_d0086f5d_31564cuda3std3__441_GLOBAL__N__ccba7eb3_4_k_cu_d0086f5d_31566ignoreE - _ZN39_INTERNAL_ccba7eb3_4_k_cu_d0086f5d_31564cuda3std3__45__cpo5beginE)
_ZN39_INTERNAL_ccba7eb3_4_k_cu_d0086f5d_31564cuda3std3__45__cpo5beginE:
	.zero		1
	.type		_ZN39_INTERNAL_ccba7eb3_4_k_cu_d0086f5d_31564cuda3std3__441_GLOBAL__N__ccba7eb3_4_k_cu_d0086f5d_31566ignoreE,@object
	.size		_ZN39_INTERNAL_ccba7eb3_4_k_cu_d0086f5d_31564cuda3std3__441_GLOBAL__N__ccba7eb3_4_k_cu_d0086f5d_31566ignoreE,(_ZN39_INTERNAL_ccba7eb3_4_k_cu_d0086f5d_31564cute7productE - _ZN39_INTERNAL_ccba7eb3_4_k_cu_d0086f5d_31564cuda3std3__441_GLOBAL__N__ccba7eb3_4_k_cu_d0086f5d_31566ignoreE)
_ZN39_INTERNAL_ccba7eb3_4_k_cu_d0086f5d_31564cuda3std3__441_GLOBAL__N__ccba7eb3_4_k_cu_d0086f5d_31566ignoreE:
	.zero		1
	.type		_ZN39_INTERNAL_ccba7eb3_4_k_cu_d0086f5d_31564cute7productE,@object
	.size		_ZN39_INTERNAL_ccba7eb3_4_k_cu_d0086f5d_31564cute7productE,(_ZN39_INTERNAL_ccba7eb3_4_k_cu_d0086f5d_31564cuda3std3__45__cpo3endE - _ZN39_INTERNAL_ccba7eb3_4_k_cu_d0086f5d_31564cute7productE)
_ZN39_INTERNAL_ccba7eb3_4_k_cu_d0086f5d_31564cute7productE:
	.zero		1
	.type		_ZN39_INTERNAL_ccba7eb3_4_k_cu_d0086f5d_31564cuda3std3__45__cpo3endE,@object
	.size		_ZN39_INTERNAL_ccba7eb3_4_k_cu_d0086f5d_31564cuda3std3__45__cpo3endE,(_ZN39_INTERNAL_ccba7eb3_4_k_cu_d0086f5d_31564cuda3std3__419piecewise_constructE - _ZN39_INTERNAL_ccba7eb3_4_k_cu_d0086f5d_31564cuda3std3__45__cpo3endE)
_ZN39_INTERNAL_ccba7eb3_4_k_cu_d0086f5d_31564cuda3std3__45__cpo3endE:
	.zero		1
	.type		_ZN39_INTERNAL_ccba7eb3_4_k_cu_d0086f5d_31564cuda3std3__419piecewise_constructE,@object
	.size		_ZN39_INTERNAL_ccba7eb3_4_k_cu_d0086f5d_31564cuda3std3__419piecewise_constructE,(_ZN39_INTERNAL_ccba7eb3_4_k_cu_d0086f5d_31564cuda3std3__45__cpo4cendE - _ZN39_INTERNAL_ccba7eb3_4_k_cu_d0086f5d_31564cuda3std3__419piecewise_constructE)
_ZN39_INTERNAL_ccba7eb3_4_k_cu_d0086f5d_31564cuda3std3__419piecewise_constructE:
	.zero		1
	.type		_ZN39_INTERNAL_ccba7eb3_4_k_cu_d0086f5d_31564cuda3std3__45__cpo4cendE,@object
	.size		_ZN39_INTERNAL_ccba7eb3_4_k_cu_d0086f5d_31564cuda3std3__45__cpo4cendE,(_ZN39_INTERNAL_ccba7eb3_4_k_cu_d0086f5d_31564cuda3std6ranges3__45__cpo4swapE - _ZN39_INTERNAL_ccba7eb3_4_k_cu_d0086f5d_31564cuda3std3__45__cpo4cendE)
_ZN39_INTERNAL_ccba7eb3_4_k_cu_d0086f5d_31564cuda3std3__45__cpo4cendE:
	.zero		1
	.type		_ZN39_INTERNAL_ccba7eb3_4_k_cu_d0086f5d_31564cuda3std6ranges3__45__cpo4swapE,@object
	.size		_ZN39_INTERNAL_ccba7eb3_4_k_cu_d0086f5d_31564cuda3std6ranges3__45__cpo4swapE,(.L_8 - _ZN39_INTERNAL_ccba7eb3_4_k_cu_d0086f5d_31564cuda3std6ranges3__45__cpo4swapE)
_ZN39_INTERNAL_ccba7eb3_4_k_cu_d0086f5d_31564cuda3std6ranges3__45__cpo4swapE:
	.zero		1
.L_8:


//--------------------- .nv.constant0._ZN7cutlass13device_kernelINS_4gemm6kernel13GemmUniversalIN4cute5tupleIJiiiiEEENS1_10collective13CollectiveMmaINS1_34MainloopSm90TmaGmmaWarpSpecializedILi7ENS5_IJNS4_1CILi2EEENSA_ILi1EEESC_EEENS1_35KernelTmaWarpSpecializedCooperativeEEENS5_IJNSA_ILi128EEESG_NSA_ILi64EEEEEENS_6half_tENS5_IJlSC_lEEESJ_SK_NS4_8TiledMMAINS4_8MMA_AtomIJNS4_4SM904GMMA26MMA_64x128x16_F32F16F16_SSILNSO_5MajorE0ELSQ_0ELNSO_7ScaleInE1ELSR_1EEEEEENS4_6LayoutISD_NS5_IJSC_NSA_ILi0EEESV_EEEEENS5_IJNS4_10UnderscoreESY_SY_EEEEENS4_13SM90_TMA_LOADENS4_14ComposedLayoutINS4_7SwizzleILi3ELi4ELi3EEENS4_18smem_ptr_flag_bitsILi16EEENSU_INS5_IJNSA_ILi8EEESH_EEENS5_IJSH_SC_EEEEEEEvNS4_8identityENS4_23SM90_TMA_LOAD_MULTICASTES1B_vS1C_EENS_8epilogue10collective6detail29Sm90TmaWarpSpecializedAdapterINS1G_15DefaultEpilogueISJ_SK_SK_NS1F_6thread17LinearCombinationISJ_Li1EffLNS1K_9ScaleType4KindE0ELNS_15FloatRoundStyleE2ESJ_EENS1_15EpilogueDefaultEEEEEvvEEEEvNT_6ParamsE --------------------------
	.section	.nv.constant0._ZN7cutlass13device_kernelINS_4gemm6kernel13GemmUniversalIN4cute5tupleIJiiiiEEENS1_10collective13CollectiveMmaINS1_34MainloopSm90TmaGmmaWarpSpecializedILi7ENS5_IJNS4_1CILi2EEENSA_ILi1EEESC_EEENS1_35KernelTmaWarpSpecializedCooperativeEEENS5_IJNSA_ILi128EEESG_NSA_ILi64EEEEEENS_6half_tENS5_IJlSC_lEEESJ_SK_NS4_8TiledMMAINS4_8MMA_AtomIJNS4_4SM904GMMA26MMA_64x128x16_F32F16F16_SSILNSO_5MajorE0ELSQ_0ELNSO_7ScaleInE1ELSR_1EEEEEENS4_6LayoutISD_NS5_IJSC_NSA_ILi0EEESV_EEEEENS5_IJNS4_10UnderscoreESY_SY_EEEEENS4_13SM90_TMA_LOADENS4_14ComposedLayoutINS4_7SwizzleILi3ELi4ELi3EEENS4_18smem_ptr_flag_bitsILi16EEENSU_INS5_IJNSA_ILi8EEESH_EEENS5_IJSH_SC_EEEEEEEvNS4_8identityENS4_23SM90_TMA_LOAD_MULTICASTES1B_vS1C_EENS_8epilogue10collective6detail29Sm90TmaWarpSpecializedAdapterINS1G_15DefaultEpilogueISJ_SK_SK_NS1F_6thread17LinearCombinationISJ_Li1EffLNS1K_9ScaleType4KindE0ELNS_15FloatRoundStyleE2ESJ_EENS1_15EpilogueDefaultEEEEEvvEEEEvNT_6ParamsE,"a",@progbits
	.sectionflags	@""
	.align	4
.nv.constant0._ZN7cutlass13device_kernelINS_4gemm6kernel13GemmUniversalIN4cute5tupleIJiiiiEEENS1_10collective13CollectiveMmaINS1_34MainloopSm90TmaGmmaWarpSpecializedILi7ENS5_IJNS4_1CILi2EEENSA_ILi1EEESC_EEENS1_35KernelTmaWarpSpecializedCooperativeEEENS5_IJNSA_ILi128EEESG_NSA_ILi64EEEEEENS_6half_tENS5_IJlSC_lEEESJ_SK_NS4_8TiledMMAINS4_8MMA_AtomIJNS4_4SM904GMMA26MMA_64x128x16_F32F16F16_SSILNSO_5MajorE0ELSQ_0ELNSO_7ScaleInE1ELSR_1EEEEEENS4_6LayoutISD_NS5_IJSC_NSA_ILi0EEESV_EEEEENS5_IJNS4_10UnderscoreESY_SY_EEEEENS4_13SM90_TMA_LOADENS4_14ComposedLayoutINS4_7SwizzleILi3ELi4ELi3EEENS4_18smem_ptr_flag_bitsILi16EEENSU_INS5_IJNSA_ILi8EEESH_EEENS5_IJSH_SC_EEEEEEEvNS4_8identityENS4_23SM90_TMA_LOAD_MULTICASTES1B_vS1C_EENS_8epilogue10collective6detail29Sm90TmaWarpSpecializedAdapterINS1G_15DefaultEpilogueISJ_SK_SK_NS1F_6thread17LinearCombinationISJ_Li1EffLNS1K_9ScaleType4KindE0ELNS_15FloatRoundStyleE2ESJ_EENS1_15EpilogueDefaultEEEEEvvEEEEvNT_6ParamsE:
	.zero		1664


//--------------------- SYMBOLS --------------------------

	.type		.nv.reservedSmem.offset0,@object
	.size		.nv.reservedSmem.offset0,0x4
	.type		__assertfail,@function
